// auto-generated by cutlass_sweep.gemm — config: {"arch": "sm_100", "cluster_m": 1, "cluster_n": 2, "dtype": "e5m2", "stages": 4, "tile_k": 64, "tile_m": 128, "tile_n": 128}
#include "cutlass/cutlass.h"
#include "cutlass/gemm/collective/collective_builder.hpp"
#include "cutlass/gemm/device/gemm_universal_adapter.h"
#include "cutlass/gemm/kernel/gemm_universal.hpp"
#include "cutlass/epilogue/collective/collective_builder.hpp"

using ElemA = cutlass::float_e5m2_t;
using ElemB = cutlass::float_e5m2_t;
using ElemCD = cutlass::float_e5m2_t;
using Acc  = float;
using TileShape    = cute::Shape<cute::_128, cute::_128, cute::_64>;
using ClusterShape = cute::Shape<cute::_1, cute::_2, cute::_1>;

using CollectiveEpilogue = typename cutlass::epilogue::collective::CollectiveBuilder<
    cutlass::arch::Sm100, cutlass::arch::OpClassTensorOp,
    TileShape, ClusterShape,
    cutlass::epilogue::collective::EpilogueTileAuto,
    Acc, Acc,
    ElemCD, cutlass::layout::RowMajor, 128 / cutlass::sizeof_bits<ElemCD>::value,
    ElemCD, cutlass::layout::RowMajor, 128 / cutlass::sizeof_bits<ElemCD>::value,
    cutlass::epilogue::collective::EpilogueScheduleAuto
  >::CollectiveOp;

using CollectiveMainloop = typename cutlass::gemm::collective::CollectiveBuilder<
    cutlass::arch::Sm100, cutlass::arch::OpClassTensorOp,
    ElemA, cutlass::layout::RowMajor, 128 / cutlass::sizeof_bits<ElemA>::value,
    ElemB, cutlass::layout::ColumnMajor, 128 / cutlass::sizeof_bits<ElemB>::value,
    Acc,
    TileShape, ClusterShape,
    cutlass::gemm::collective::StageCount<4>,
    cutlass::gemm::collective::KernelScheduleAuto
  >::CollectiveOp;

using GemmKernel = cutlass::gemm::kernel::GemmUniversal<
    cute::Shape<int,int,int,int>,
    CollectiveMainloop,
    CollectiveEpilogue
>;
using Gemm = cutlass::gemm::device::GemmUniversalAdapter<GemmKernel>;

// Force the device kernel symbol into the cubin without needing a host main.
auto* _anchor = &cutlass::device_kernel<GemmKernel>;


// ===== COMPILED SASS (sm_100a) =====

	.target	sm_100a

	.elftype	@"ET_EXEC"


//--------------------- .note.nv.tkinfo           --------------------------
	.section	.note.nv.tkinfo,"",@"SHT_NOTE"
	.sectionflags	@"SHF_NOTE_NV_TKINFO"
	.tkinfo
        /*0018*/ 	.word	0x00000002
        /*0030*/ 	.string	""
        /*0030*/ 	.string	"ptxas"
        /*0030*/ 	.string	"Cuda compilation tools, release 13.0, V13.0.88"
        /*0030*/ 	.string	"Build cuda_13.0.r13.0/compiler.36424714_0"
        /*0030*/ 	.string	"-arch sm_100a -m 64 "



//--------------------- .note.nv.cuinfo           --------------------------
	.section	.note.nv.cuinfo,"",@"SHT_NOTE"
	.sectionflags	@"SHF_NOTE_NV_CUINFO"
        /*0018*/ 	.short	0x0002
        /*001a*/ 	.short	0x0064
        /*001c*/ 	.short	0x0082
	.zero		2


//--------------------- .nv.info                  --------------------------
	.section	.nv.info,"",@"SHT_CUDA_INFO"
	.align	4


	//----- nvinfo : EIATTR_REGCOUNT
	.align		4
        /*0000*/ 	.byte	0x04, 0x2f
        /*0002*/ 	.short	(.L_19 - .L_18)
	.align		4
.L_18:
        /*0004*/ 	.word	index@(_ZN7cutlass13device_kernelINS_4gemm6kernel13GemmUniversalIN4cute5tupleIJiiiiEEENS1_10collective13CollectiveMmaINS1_35MainloopSm100TmaUmmaWarpSpecializedILi4ELi2ELi4ENS5_IJNS4_1CILi1EEENSA_ILi2EEESB_EEEEENS5_IJNSA_ILi128EEESF_NSA_ILi64EEEEEENS_12float_e5m2_tENS5_IJlSB_lEEESI_SJ_NS4_8TiledMMAINS4_8MMA_AtomIJNS4_10MMA_TraitsINS4_19SM100_MMA_F8F6F4_SSEJSI_SI_fSF_SF_NS4_17integral_constantINS4_4UMMA5MajorELSQ_0EEESR_NSO_INSP_7ScaleInELSS_0EEEST_EEEEEENS4_6LayoutINS5_IJSB_SB_SB_EEENS5_IJNSA_ILi0EEESY_SY_EEEEENS5_IJNS4_10UnderscoreES11_S11_EEEEENS4_23SM90_TMA_LOAD_MULTICASTENS4_14ComposedLayoutINS4_7SwizzleILi2ELi4ELi3EEENS4_18smem_ptr_flag_bitsILi8EEENSW_INS5_IJNSA_ILi8EEESG_EEENS5_IJSG_SB_EEEEEEEvNS4_8identityENS4_13SM90_TMA_LOADES1E_vS1F_EENS_8epilogue10collective18CollectiveEpilogueINS1I_23Sm100TmaWarpSpecializedILi2ELi2ELi64ELb0ELb0EEEJSH_NS5_IJNSW_ISF_SB_EENSW_ISG_SB_EEEEESI_SJ_SI_SJ_NS1I_6fusion15FusionCallbacksIS1M_NS1Q_17LinearCombinationISI_fSI_fLNS_15FloatRoundStyleE2EEESH_S1P_JEEENS4_5SM1004TMEM4LOAD26SM100_TMEM_LOAD_32dp32b64xES1G_S1E_NS4_39AutoVectorizingCopyWithAssumedAlignmentILi128EEENS4_14SM90_TMA_STOREES1E_S21_S21_EEEvvEEEEvNT_6ParamsE)
        /*0008*/ 	.word	0x000000cf


	//----- nvinfo : EIATTR_FRAME_SIZE
	.align		4
.L_19:
        /*000c*/ 	.byte	0x04, 0x11
        /*000e*/ 	.short	(.L_21 - .L_20)
	.align		4
.L_20:
        /*0010*/ 	.word	index@($__internal_2_$__cuda_sm10x_tcgen05_guardrail_trap_unallocated_columns_being_dealloced)
        /*0014*/ 	.word	0x00000000


	//----- nvinfo : EIATTR_FRAME_SIZE
	.align		4
.L_21:
        /*0018*/ 	.byte	0x04, 0x11
        /*001a*/ 	.short	(.L_23 - .L_22)
	.align		4
.L_22:
        /*001c*/ 	.word	index@($__internal_1_$__cuda_sm10x_tcgen05_guardrail_trap_phase_invalid_during_alloc)
        /*0020*/ 	.word	0x00000000


	//----- nvinfo : EIATTR_FRAME_SIZE
	.align		4
.L_23:
        /*0024*/ 	.byte	0x04, 0x11
        /*0026*/ 	.short	(.L_25 - .L_24)
	.align		4
.L_24:
        /*0028*/ 	.word	index@($__internal_0_$__cuda_sm10x_tcgen05_guardrail_trap_col_being_dealloced_not_returned_by_alloc)
        /*002c*/ 	.word	0x00000000


	//----- nvinfo : EIATTR_FRAME_SIZE
	.align		4
.L_25:
        /*0030*/ 	.byte	0x04, 0x11
        /*0032*/ 	.short	(.L_27 - .L_26)
	.align		4
.L_26:
        /*0034*/ 	.word	index@(_ZN7cutlass13device_kernelINS_4gemm6kernel13GemmUniversalIN4cute5tupleIJiiiiEEENS1_10collective13CollectiveMmaINS1_35MainloopSm100TmaUmmaWarpSpecializedILi4ELi2ELi4ENS5_IJNS4_1CILi1EEENSA_ILi2EEESB_EEEEENS5_IJNSA_ILi128EEESF_NSA_ILi64EEEEEENS_12float_e5m2_tENS5_IJlSB_lEEESI_SJ_NS4_8TiledMMAINS4_8MMA_AtomIJNS4_10MMA_TraitsINS4_19SM100_MMA_F8F6F4_SSEJSI_SI_fSF_SF_NS4_17integral_constantINS4_4UMMA5MajorELSQ_0EEESR_NSO_INSP_7ScaleInELSS_0EEEST_EEEEEENS4_6LayoutINS5_IJSB_SB_SB_EEENS5_IJNSA_ILi0EEESY_SY_EEEEENS5_IJNS4_10UnderscoreES11_S11_EEEEENS4_23SM90_TMA_LOAD_MULTICASTENS4_14ComposedLayoutINS4_7SwizzleILi2ELi4ELi3EEENS4_18smem_ptr_flag_bitsILi8EEENSW_INS5_IJNSA_ILi8EEESG_EEENS5_IJSG_SB_EEEEEEEvNS4_8identityENS4_13SM90_TMA_LOADES1E_vS1F_EENS_8epilogue10collective18CollectiveEpilogueINS1I_23Sm100TmaWarpSpecializedILi2ELi2ELi64ELb0ELb0EEEJSH_NS5_IJNSW_ISF_SB_EENSW_ISG_SB_EEEEESI_SJ_SI_SJ_NS1I_6fusion15FusionCallbacksIS1M_NS1Q_17LinearCombinationISI_fSI_fLNS_15FloatRoundStyleE2EEESH_S1P_JEEENS4_5SM1004TMEM4LOAD26SM100_TMEM_LOAD_32dp32b64xES1G_S1E_NS4_39AutoVectorizingCopyWithAssumedAlignmentILi128EEENS4_14SM90_TMA_STOREES1E_S21_S21_EEEvvEEEEvNT_6ParamsE)
        /*0038*/ 	.word	0x00000000


	//----- nvinfo : EIATTR_MIN_STACK_SIZE
	.align		4
.L_27:
        /*003c*/ 	.byte	0x04, 0x12
        /*003e*/ 	.short	(.L_29 - .L_28)
	.align		4
.L_28:
        /*0040*/ 	.word	index@(_ZN7cutlass13device_kernelINS_4gemm6kernel13GemmUniversalIN4cute5tupleIJiiiiEEENS1_10collective13CollectiveMmaINS1_35MainloopSm100TmaUmmaWarpSpecializedILi4ELi2ELi4ENS5_IJNS4_1CILi1EEENSA_ILi2EEESB_EEEEENS5_IJNSA_ILi128EEESF_NSA_ILi64EEEEEENS_12float_e5m2_tENS5_IJlSB_lEEESI_SJ_NS4_8TiledMMAINS4_8MMA_AtomIJNS4_10MMA_TraitsINS4_19SM100_MMA_F8F6F4_SSEJSI_SI_fSF_SF_NS4_17integral_constantINS4_4UMMA5MajorELSQ_0EEESR_NSO_INSP_7ScaleInELSS_0EEEST_EEEEEENS4_6LayoutINS5_IJSB_SB_SB_EEENS5_IJNSA_ILi0EEESY_SY_EEEEENS5_IJNS4_10UnderscoreES11_S11_EEEEENS4_23SM90_TMA_LOAD_MULTICASTENS4_14ComposedLayoutINS4_7SwizzleILi2ELi4ELi3EEENS4_18smem_ptr_flag_bitsILi8EEENSW_INS5_IJNSA_ILi8EEESG_EEENS5_IJSG_SB_EEEEEEEvNS4_8identityENS4_13SM90_TMA_LOADES1E_vS1F_EENS_8epilogue10collective18CollectiveEpilogueINS1I_23Sm100TmaWarpSpecializedILi2ELi2ELi64ELb0ELb0EEEJSH_NS5_IJNSW_ISF_SB_EENSW_ISG_SB_EEEEESI_SJ_SI_SJ_NS1I_6fusion15FusionCallbacksIS1M_NS1Q_17LinearCombinationISI_fSI_fLNS_15FloatRoundStyleE2EEESH_S1P_JEEENS4_5SM1004TMEM4LOAD26SM100_TMEM_LOAD_32dp32b64xES1G_S1E_NS4_39AutoVectorizingCopyWithAssumedAlignmentILi128EEENS4_14SM90_TMA_STOREES1E_S21_S21_EEEvvEEEEvNT_6ParamsE)
        /*0044*/ 	.word	0x00000000
.L_29:


//--------------------- .nv.compat                --------------------------
	.section	.nv.compat,"",@"SHT_CUDA_COMPAT_INFO"
	.align	4
        /*0000*/ 	.byte	0x02, 0x09, 0x01, 0x00, 0x02, 0x02, 0x02, 0x00, 0x02, 0x05, 0x05, 0x00, 0x03, 0x07, 0x01, 0x01
        /*0010*/ 	.byte	0x02, 0x03, 0x01, 0x00, 0x02, 0x06, 0x01, 0x00, 0x04, 0x0b, 0x08, 0x00, 0x09, 0x00, 0x00, 0x00
        /*0020*/ 	.byte	0x00, 0x00, 0x00, 0x00


//--------------------- .nv.info._ZN7cutlass13device_kernelINS_4gemm6kernel13GemmUniversalIN4cute5tupleIJiiiiEEENS1_10collective13CollectiveMmaINS1_35MainloopSm100TmaUmmaWarpSpecializedILi4ELi2ELi4ENS5_IJNS4_1CILi1EEENSA_ILi2EEESB_EEEEENS5_IJNSA_ILi128EEESF_NSA_ILi64EEEEEENS_12float_e5m2_tENS5_IJlSB_lEEESI_SJ_NS4_8TiledMMAINS4_8MMA_AtomIJNS4_10MMA_TraitsINS4_19SM100_MMA_F8F6F4_SSEJSI_SI_fSF_SF_NS4_17integral_constantINS4_4UMMA5MajorELSQ_0EEESR_NSO_INSP_7ScaleInELSS_0EEEST_EEEEEENS4_6LayoutINS5_IJSB_SB_SB_EEENS5_IJNSA_ILi0EEESY_SY_EEEEENS5_IJNS4_10UnderscoreES11_S11_EEEEENS4_23SM90_TMA_LOAD_MULTICASTENS4_14ComposedLayoutINS4_7SwizzleILi2ELi4ELi3EEENS4_18smem_ptr_flag_bitsILi8EEENSW_INS5_IJNSA_ILi8EEESG_EEENS5_IJSG_SB_EEEEEEEvNS4_8identityENS4_13SM90_TMA_LOADES1E_vS1F_EENS_8epilogue10collective18CollectiveEpilogueINS1I_23Sm100TmaWarpSpecializedILi2ELi2ELi64ELb0ELb0EEEJSH_NS5_IJNSW_ISF_SB_EENSW_ISG_SB_EEEEESI_SJ_SI_SJ_NS1I_6fusion15FusionCallbacksIS1M_NS1Q_17LinearCombinationISI_fSI_fLNS_15FloatRoundStyleE2EEESH_S1P_JEEENS4_5SM1004TMEM4LOAD26SM100_TMEM_LOAD_32dp32b64xES1G_S1E_NS4_39AutoVectorizingCopyWithAssumedAlignmentILi128EEENS4_14SM90_TMA_STOREES1E_S21_S21_EEEvvEEEEvNT_6ParamsE --------------------------
	.section	.nv.info._ZN7cutlass13device_kernelINS_4gemm6kernel13GemmUniversalIN4cute5tupleIJiiiiEEENS1_10collective13CollectiveMmaINS1_35MainloopSm100TmaUmmaWarpSpecializedILi4ELi2ELi4ENS5_IJNS4_1CILi1EEENSA_ILi2EEESB_EEEEENS5_IJNSA_ILi128EEESF_NSA_ILi64EEEEEENS_12float_e5m2_tENS5_IJlSB_lEEESI_SJ_NS4_8TiledMMAINS4_8MMA_AtomIJNS4_10MMA_TraitsINS4_19SM100_MMA_F8F6F4_SSEJSI_SI_fSF_SF_NS4_17integral_constantINS4_4UMMA5MajorELSQ_0EEESR_NSO_INSP_7ScaleInELSS_0EEEST_EEEEEENS4_6LayoutINS5_IJSB_SB_SB_EEENS5_IJNSA_ILi0EEESY_SY_EEEEENS5_IJNS4_10UnderscoreES11_S11_EEEEENS4_23SM90_TMA_LOAD_MULTICASTENS4_14ComposedLayoutINS4_7SwizzleILi2ELi4ELi3EEENS4_18smem_ptr_flag_bitsILi8EEENSW_INS5_IJNSA_ILi8EEESG_EEENS5_IJSG_SB_EEEEEEEvNS4_8identityENS4_13SM90_TMA_LOADES1E_vS1F_EENS_8epilogue10collective18CollectiveEpilogueINS1I_23Sm100TmaWarpSpecializedILi2ELi2ELi64ELb0ELb0EEEJSH_NS5_IJNSW_ISF_SB_EENSW_ISG_SB_EEEEESI_SJ_SI_SJ_NS1I_6fusion15FusionCallbacksIS1M_NS1Q_17LinearCombinationISI_fSI_fLNS_15FloatRoundStyleE2EEESH_S1P_JEEENS4_5SM1004TMEM4LOAD26SM100_TMEM_LOAD_32dp32b64xES1G_S1E_NS4_39AutoVectorizingCopyWithAssumedAlignmentILi128EEENS4_14SM90_TMA_STOREES1E_S21_S21_EEEvvEEEEvNT_6ParamsE,"",@"SHT_CUDA_INFO"
	.sectionflags	@""
	.align	4


	//----- nvinfo : EIATTR_CUDA_API_VERSION
	.align		4
        /*0000*/ 	.byte	0x04, 0x37
        /*0002*/ 	.short	(.L_31 - .L_30)
.L_30:
        /*0004*/ 	.word	0x00000082


	//----- nvinfo : EIATTR_KPARAM_INFO
	.align		4
.L_31:
        /*0008*/ 	.byte	0x04, 0x17
        /*000a*/ 	.short	(.L_33 - .L_32)
.L_32:
        /*000c*/ 	.word	0x00000000
        /*0010*/ 	.short	0x0000
        /*0012*/ 	.short	0x0000
        /*0014*/ 	.byte	0x00, 0xf0, 0x01, 0x20


	//----- nvinfo : EIATTR_AT_ENTRY_FRAGMENTS
	.align		4
.L_33:
        /*0018*/ 	.byte	0x04, 0x4f
        /*001a*/ 	.short	(.L_35 - .L_34)


	//   ....[0]....
.L_34:
        /*001c*/ 	.word	0x00000006


	//----- nvinfo : EIATTR_RESERVED_SMEM_USED
	.align		4
.L_35:
        /*0020*/ 	.byte	0x01, 0x41
	.zero		2


	//----- nvinfo : EIATTR_SPARSE_MMA_MASK
	.align		4
        /*0024*/ 	.byte	0x03, 0x50
        /*0026*/ 	.short	0x0000


	//----- nvinfo : EIATTR_TCGEN05_1CTA_USED
	.align		4
        /*0028*/ 	.byte	0x01, 0x51
	.zero		2


	//----- nvinfo : EIATTR_MAXREG_COUNT
	.align		4
        /*002c*/ 	.byte	0x03, 0x1b
        /*002e*/ 	.short	0x00ff


	//----- nvinfo : EIATTR_NUM_BARRIERS
	.align		4
        /*0030*/ 	.byte	0x02, 0x4c
        /*0032*/ 	.byte	0x07
	.zero		1


	//----- nvinfo : EIATTR_EXTERNS
	.align		4
        /*0034*/ 	.byte	0x04, 0x0f
        /*0036*/ 	.short	(.L_37 - .L_36)


	//   ....[0]....
	.align		4
.L_36:
        /*0038*/ 	.word	index@(__assertfail)


	//----- nvinfo : EIATTR_MERCURY_ISA_VERSION
	.align		4
.L_37:
        /*003c*/ 	.byte	0x03, 0x5f
        /*003e*/ 	.short	0x0101


	//----- nvinfo : EIATTR_INT_WARP_WIDE_INSTR_OFFSETS
	.align		4
        /*0040*/ 	.byte	0x04, 0x31
        /*0042*/ 	.short	(.L_39 - .L_38)


	//   ....[0]....
.L_38:
        /*0044*/ 	.word	0x00003b50


	//   ....[1]....
        /*0048*/ 	.word	0x00003b70


	//   ....[2]....
        /*004c*/ 	.word	0x00003ba0


	//   ....[3]....
        /*0050*/ 	.word	0x000046c0


	//   ....[4]....
        /*0054*/ 	.word	0x00004730


	//   ....[5]....
        /*0058*/ 	.word	0x00004810


	//   ....[6]....
        /*005c*/ 	.word	0x000048c0


	//----- nvinfo : EIATTR_COOP_GROUP_MASK_REGIDS
	.align		4
.L_39:
        /*0060*/ 	.byte	0x04, 0x29
        /*0062*/ 	.short	(.L_41 - .L_40)


	//   ....[0]....
.L_40:
        /*0064*/ 	.word	0xffffffff


	//   ....[1]....
        /*0068*/ 	.word	0xffffffff


	//   ....[2]....
        /*006c*/ 	.word	0xffffffff


	//   ....[3]....
        /*0070*/ 	.word	0xffffffff


	//   ....[4]....
        /*0074*/ 	.word	0xffffffff


	//   ....[5]....
        /*0078*/ 	.word	0xffffffff


	//   ....[6]....
        /*007c*/ 	.word	0xffffffff


	//   ....[7]....
        /*0080*/ 	.word	0xffffffff


	//   ....[8]....
        /*0084*/ 	.word	0xffffffff


	//   ....[9]....
        /*0088*/ 	.word	0xffffffff


	//   ....[10]....
        /*008c*/ 	.word	0xffffffff


	//   ....[11]....
        /*0090*/ 	.word	0xffffffff


	//   ....[12]....
        /*0094*/ 	.word	0xffffffff


	//   ....[13]....
        /*0098*/ 	.word	0xffffffff


	//----- nvinfo : EIATTR_COOP_GROUP_INSTR_OFFSETS
	.align		4
.L_41:
        /*009c*/ 	.byte	0x04, 0x28
        /*009e*/ 	.short	(.L_43 - .L_42)


	//   ....[0]....
.L_42:
        /*00a0*/ 	.word	0x00000080


	//   ....[1]....
        /*00a4*/ 	.word	0x000004f0


	//   ....[2]....
        /*00a8*/ 	.word	0x000006a0


	//   ....[3]....
        /*00ac*/ 	.word	0x00000800


	//   ....[4]....
        /*00b0*/ 	.word	0x00000900


	//   ....[5]....
        /*00b4*/ 	.word	0x00000a70


	//   ....[6]....
        /*00b8*/ 	.word	0x00000c10


	//   ....[7]....
        /*00bc*/ 	.word	0x00000dc0


	//   ....[8]....
        /*00c0*/ 	.word	0x00001fd0


	//   ....[9]....
        /*00c4*/ 	.word	0x00002e80


	//   ....[10]....
        /*00c8*/ 	.word	0x00003090


	//   ....[11]....
        /*00cc*/ 	.word	0x000030c0


	//   ....[12]....
        /*00d0*/ 	.word	0x00003a30


	//   ....[13]....
        /*00d4*/ 	.word	0x00003c60


	//----- nvinfo : EIATTR_VRC_CTA_INIT_COUNT
	.align		4
.L_43:
        /*00d8*/ 	.byte	0x02, 0x4a
        /*00da*/ 	.byte	0x80
	.zero		1


	//----- nvinfo : EIATTR_SYSCALL_OFFSETS
	.align		4
        /*00dc*/ 	.byte	0x04, 0x46
        /*00de*/ 	.short	(.L_45 - .L_44)


	//   ....[0]....
.L_44:
        /*00e0*/ 	.word	0x000054c0


	//   ....[1]....
        /*00e4*/ 	.word	0x00005600


	//   ....[2]....
        /*00e8*/ 	.word	0x00005e90


	//   ....[3]....
        /*00ec*/ 	.word	0x000074a0


	//----- nvinfo : EIATTR_MBARRIER_INSTR_OFFSETS
	.align		4
.L_45:
        /*00f0*/ 	.byte	0x04, 0x39
        /*00f2*/ 	.short	(.L_47 - .L_46)


	//   ....[0]....
.L_46:
        /*00f4*/ 	.word	0x00000610
        /*00f8*/ 	.word	0x000000ff
        /*00fc*/ 	.word	0x00000000
        /*0100*/ 	.short	0x0100
        /*0102*/ 	.byte	0x04
	.zero		1


	//   ....[1]....
        /*0104*/ 	.word	0x00000620
        /*0108*/ 	.word	0x000000ff
        /*010c*/ 	.word	0x00000020
        /*0110*/ 	.short	0x0100
        /*0112*/ 	.byte	0x04
	.zero		1


	//   ....[2]....
        /*0114*/ 	.word	0x00000630
        /*0118*/ 	.word	0x000000ff
        /*011c*/ 	.word	0x00000008
        /*0120*/ 	.short	0x0100
        /*0122*/ 	.byte	0x04
	.zero		1


	//   ....[3]....
        /*0124*/ 	.word	0x00000640
        /*0128*/ 	.word	0x000000ff
        /*012c*/ 	.word	0x00000028
        /*0130*/ 	.short	0x0100
        /*0132*/ 	.byte	0x04
	.zero		1


	//   ....[4]....
        /*0134*/ 	.word	0x00000650
        /*0138*/ 	.word	0x000000ff
        /*013c*/ 	.word	0x00000010
        /*0140*/ 	.short	0x0100
        /*0142*/ 	.byte	0x04
	.zero		1


	//   ....[5]....
        /*0144*/ 	.word	0x00000660
        /*0148*/ 	.word	0x000000ff
        /*014c*/ 	.word	0x00000030
        /*0150*/ 	.short	0x0100
        /*0152*/ 	.byte	0x04
	.zero		1


	//   ....[6]....
        /*0154*/ 	.word	0x00000670
        /*0158*/ 	.word	0x000000ff
        /*015c*/ 	.word	0x00000018
        /*0160*/ 	.short	0x0100
        /*0162*/ 	.byte	0x04
	.zero		1


	//   ....[7]....
        /*0164*/ 	.word	0x00000680
        /*0168*/ 	.word	0x000000ff
        /*016c*/ 	.word	0x00000038
        /*0170*/ 	.short	0x0100
        /*0172*/ 	.byte	0x04
	.zero		1


	//   ....[8]....
        /*0174*/ 	.word	0x000007b0
        /*0178*/ 	.word	0x000000ff
        /*017c*/ 	.word	0x00000040
        /*0180*/ 	.short	0x0100
        /*0182*/ 	.byte	0x04
	.zero		1


	//   ....[9]....
        /*0184*/ 	.word	0x000007c0
        /*0188*/ 	.word	0x000000ff
        /*018c*/ 	.word	0x00000050
        /*0190*/ 	.short	0x0100
        /*0192*/ 	.byte	0x04
	.zero		1


	//   ....[10]....
        /*0194*/ 	.word	0x000007d0
        /*0198*/ 	.word	0x000000ff
        /*019c*/ 	.word	0x00000048
        /*01a0*/ 	.short	0x0100
        /*01a2*/ 	.byte	0x04
	.zero		1


	//   ....[11]....
        /*01a4*/ 	.word	0x000007e0
        /*01a8*/ 	.word	0x000000ff
        /*01ac*/ 	.word	0x00000058
        /*01b0*/ 	.short	0x0100
        /*01b2*/ 	.byte	0x04
	.zero		1


	//   ....[12]....
        /*01b4*/ 	.word	0x000008d0
        /*01b8*/ 	.word	0x000000ff
        /*01bc*/ 	.word	0x00000060
        /*01c0*/ 	.short	0x0100
        /*01c2*/ 	.byte	0x06
	.zero		1


	//   ....[13]....
        /*01c4*/ 	.word	0x000008e0
        /*01c8*/ 	.word	0x000000ff
        /*01cc*/ 	.word	0x00000068
        /*01d0*/ 	.short	0x0100
        /*01d2*/ 	.byte	0x06
	.zero		1


	//   ....[14]....
        /*01d4*/ 	.word	0x00000a20
        /*01d8*/ 	.word	0x000000ff
        /*01dc*/ 	.word	0x00000070
        /*01e0*/ 	.short	0x0100
        /*01e2*/ 	.byte	0x06
	.zero		1


	//   ....[15]....
        /*01e4*/ 	.word	0x00000a30
        /*01e8*/ 	.word	0x000000ff
        /*01ec*/ 	.word	0x00000080
        /*01f0*/ 	.short	0x0100
        /*01f2*/ 	.byte	0x06
	.zero		1


	//   ....[16]....
        /*01f4*/ 	.word	0x00000a40
        /*01f8*/ 	.word	0x000000ff
        /*01fc*/ 	.word	0x00000078
        /*0200*/ 	.short	0x0100
        /*0202*/ 	.byte	0x06
	.zero		1


	//   ....[17]....
        /*0204*/ 	.word	0x00000a50
        /*0208*/ 	.word	0x000000ff
        /*020c*/ 	.word	0x00000088
        /*0210*/ 	.short	0x0100
        /*0212*/ 	.byte	0x06
	.zero		1


	//   ....[18]....
        /*0214*/ 	.word	0x00000b80
        /*0218*/ 	.word	0x000000ff
        /*021c*/ 	.word	0x00000090
        /*0220*/ 	.short	0x0100
        /*0222*/ 	.byte	0x04
	.zero		1


	//   ....[19]....
        /*0224*/ 	.word	0x00000b90
        /*0228*/ 	.word	0x000000ff
        /*022c*/ 	.word	0x000000b0
        /*0230*/ 	.short	0x0100
        /*0232*/ 	.byte	0x04
	.zero		1


	//   ....[20]....
        /*0234*/ 	.word	0x00000ba0
        /*0238*/ 	.word	0x000000ff
        /*023c*/ 	.word	0x00000098
        /*0240*/ 	.short	0x0100
        /*0242*/ 	.byte	0x04
	.zero		1


	//   ....[21]....
        /*0244*/ 	.word	0x00000bb0
        /*0248*/ 	.word	0x000000ff
        /*024c*/ 	.word	0x000000b8
        /*0250*/ 	.short	0x0100
        /*0252*/ 	.byte	0x04
	.zero		1


	//   ....[22]....
        /*0254*/ 	.word	0x00000bc0
        /*0258*/ 	.word	0x000000ff
        /*025c*/ 	.word	0x000000a0
        /*0260*/ 	.short	0x0100
        /*0262*/ 	.byte	0x04
	.zero		1


	//   ....[23]....
        /*0264*/ 	.word	0x00000bd0
        /*0268*/ 	.word	0x000000ff
        /*026c*/ 	.word	0x000000c0
        /*0270*/ 	.short	0x0100
        /*0272*/ 	.byte	0x04
	.zero		1


	//   ....[24]....
        /*0274*/ 	.word	0x00000be0
        /*0278*/ 	.word	0x000000ff
        /*027c*/ 	.word	0x000000a8
        /*0280*/ 	.short	0x0100
        /*0282*/ 	.byte	0x04
	.zero		1


	//   ....[25]....
        /*0284*/ 	.word	0x00000bf0
        /*0288*/ 	.word	0x000000ff
        /*028c*/ 	.word	0x000000c8
        /*0290*/ 	.short	0x0100
        /*0292*/ 	.byte	0x04
	.zero		1


	//   ....[26]....
        /*0294*/ 	.word	0x00000ce0
        /*0298*/ 	.word	0x000000ff
        /*029c*/ 	.word	0x000000d0
        /*02a0*/ 	.short	0x0100
        /*02a2*/ 	.byte	0x04
	.zero		1


	//   ....[27]....
        /*02a4*/ 	.word	0x00000cf0
        /*02a8*/ 	.word	0x000000ff
        /*02ac*/ 	.word	0x000000e0
        /*02b0*/ 	.short	0x0100
        /*02b2*/ 	.byte	0x04
	.zero		1


	//   ....[28]....
        /*02b4*/ 	.word	0x00000d00
        /*02b8*/ 	.word	0x000000ff
        /*02bc*/ 	.word	0x000000d8
        /*02c0*/ 	.short	0x0100
        /*02c2*/ 	.byte	0x04
	.zero		1


	//   ....[29]....
        /*02c4*/ 	.word	0x00000d10
        /*02c8*/ 	.word	0x000000ff
        /*02cc*/ 	.word	0x000000e8
        /*02d0*/ 	.short	0x0100
        /*02d2*/ 	.byte	0x04
	.zero		1


	//   ....[30]....
        /*02d4*/ 	.word	0x00001850
        /*02d8*/ 	.word	0x00000003
        /*02dc*/ 	.word	0x000000e0
        /*02e0*/ 	.short	0x010a
        /*02e2*/ 	.byte	0xff
	.zero		1


	//   ....[31]....
        /*02e4*/ 	.word	0x00001880
        /*02e8*/ 	.word	0x00000003
        /*02ec*/ 	.word	0x000000d0
        /*02f0*/ 	.short	0x0101
        /*02f2*/ 	.byte	0xff
	.zero		1


	//   ....[32]....
        /*02f4*/ 	.word	0x00001950
        /*02f8*/ 	.word	0x000000ff
        /*02fc*/ 	.word	0x00000020
        /*0300*/ 	.short	0x010a
        /*0302*/ 	.byte	0x04
	.zero		1


	//   ....[33]....
        /*0304*/ 	.word	0x000019d0
        /*0308*/ 	.word	0x000000ff
        /*030c*/ 	.word	0x00000020
        /*0310*/ 	.short	0x010a
        /*0312*/ 	.byte	0x21
	.zero		1


	//   ....[34]....
        /*0314*/ 	.word	0x00001b70
        /*0318*/ 	.word	0x000000ff
        /*031c*/ 	.word	0x00000020
        /*0320*/ 	.short	0x010a
        /*0322*/ 	.byte	0x08
	.zero		1


	//   ....[35]....
        /*0324*/ 	.word	0x00001c80
        /*0328*/ 	.word	0x000000ff
        /*032c*/ 	.word	0x00000068
        /*0330*/ 	.short	0x0101
        /*0332*/ 	.byte	0x06
	.zero		1


	//   ....[36]....
        /*0334*/ 	.word	0x00001ca0
        /*0338*/ 	.word	0x000000ff
        /*033c*/ 	.word	0x00000020
        /*0340*/ 	.short	0x010a
        /*0342*/ 	.byte	0x04
	.zero		1


	//   ....[37]....
        /*0344*/ 	.word	0x00001d20
        /*0348*/ 	.word	0x000000ff
        /*034c*/ 	.word	0x00000020
        /*0350*/ 	.short	0x010a
        /*0352*/ 	.byte	0x11
	.zero		1


	//   ....[38]....
        /*0354*/ 	.word	0x00001ec0
        /*0358*/ 	.word	0x000000ff
        /*035c*/ 	.word	0x00000020
        /*0360*/ 	.short	0x010a
        /*0362*/ 	.byte	0x07
	.zero		1


	//   ....[39]....
        /*0364*/ 	.word	0x00002000
        /*0368*/ 	.word	0x00000003
        /*036c*/ 	.word	0x00000070
        /*0370*/ 	.short	0x010a
        /*0372*/ 	.byte	0xff
	.zero		1


	//   ....[40]....
        /*0374*/ 	.word	0x00002150
        /*0378*/ 	.word	0x00000000
        /*037c*/ 	.word	0x00000000
        /*0380*/ 	.short	0x0101
        /*0382*/ 	.byte	0xff
	.zero		1


	//   ....[41]....
        /*0384*/ 	.word	0x00002700
        /*0388*/ 	.word	0x000000ff
        /*038c*/ 	.word	0x00000000
        /*0390*/ 	.short	0x010a
        /*0392*/ 	.byte	0x04
	.zero		1


	//   ....[42]....
        /*0394*/ 	.word	0x00002790
        /*0398*/ 	.word	0x000000ff
        /*039c*/ 	.word	0x00000000
        /*03a0*/ 	.short	0x010a
        /*03a2*/ 	.byte	0x05
	.zero		1


	//   ....[43]....
        /*03a4*/ 	.word	0x00002820
        /*03a8*/ 	.word	0x000000ff
        /*03ac*/ 	.word	0x00000000
        /*03b0*/ 	.short	0x010a
        /*03b2*/ 	.byte	0x05
	.zero		1


	//   ....[44]....
        /*03b4*/ 	.word	0x000028c0
        /*03b8*/ 	.word	0x00000000
        /*03bc*/ 	.word	0x00000000
        /*03c0*/ 	.short	0x010a
        /*03c2*/ 	.byte	0xff
	.zero		1


	//   ....[45]....
        /*03c4*/ 	.word	0x000029e0
        /*03c8*/ 	.word	0x00000002
        /*03cc*/ 	.word	0x000000d0
        /*03d0*/ 	.short	0x010a
        /*03d2*/ 	.byte	0xff
	.zero		1


	//   ....[46]....
        /*03d4*/ 	.word	0x00002a40
        /*03d8*/ 	.word	0x00000004
        /*03dc*/ 	.word	0x00000000
        /*03e0*/ 	.short	0x0101
        /*03e2*/ 	.byte	0xff
	.zero		1


	//   ....[47]....
        /*03e4*/ 	.word	0x00002a60
        /*03e8*/ 	.word	0x000000ff
        /*03ec*/ 	.word	0x00000080
        /*03f0*/ 	.short	0x010a
        /*03f2*/ 	.byte	0x04
	.zero		1


	//   ....[48]....
        /*03f4*/ 	.word	0x00002b80
        /*03f8*/ 	.word	0x00000002
        /*03fc*/ 	.word	0x00000070
        /*0400*/ 	.short	0x010a
        /*0402*/ 	.byte	0xff
	.zero		1


	//   ....[49]....
        /*0404*/ 	.word	0x00002c90
        /*0408*/ 	.word	0x00000002
        /*040c*/ 	.word	0x00000000
        /*0410*/ 	.short	0x0101
        /*0412*/ 	.byte	0xff
	.zero		1


	//   ....[50]....
        /*0414*/ 	.word	0x00002d20
        /*0418*/ 	.word	0x000000ff
        /*041c*/ 	.word	0x00000080
        /*0420*/ 	.short	0x0106
        /*0422*/ 	.byte	0x04
	.zero		1


	//   ....[51]....
        /*0424*/ 	.word	0x00002d40
        /*0428*/ 	.word	0x000000ff
        /*042c*/ 	.word	0x00000080
        /*0430*/ 	.short	0x010a
        /*0432*/ 	.byte	0x04
	.zero		1


	//   ....[52]....
        /*0434*/ 	.word	0x00002dd0
        /*0438*/ 	.word	0x000000ff
        /*043c*/ 	.word	0x00000080
        /*0440*/ 	.short	0x0106
        /*0442*/ 	.byte	0x07
	.zero		1


	//   ....[53]....
        /*0444*/ 	.word	0x00002e10
        /*0448*/ 	.word	0x00000000
        /*044c*/ 	.word	0x00000080
        /*0450*/ 	.short	0x010a
        /*0452*/ 	.byte	0xff
	.zero		1


	//   ....[54]....
        /*0454*/ 	.word	0x00003320
        /*0458*/ 	.word	0x00000000
        /*045c*/ 	.word	0x00000070
        /*0460*/ 	.short	0x010a
        /*0462*/ 	.byte	0xff
	.zero		1


	//   ....[55]....
        /*0464*/ 	.word	0x00003430
        /*0468*/ 	.word	0x00000003
        /*046c*/ 	.word	0x00000000
        /*0470*/ 	.short	0x0101
        /*0472*/ 	.byte	0xff
	.zero		1


	//   ....[56]....
        /*0474*/ 	.word	0x00003440
        /*0478*/ 	.word	0x000000ff
        /*047c*/ 	.word	0x00000000
        /*0480*/ 	.short	0x010a
        /*0482*/ 	.byte	0x04
	.zero		1


	//   ....[57]....
        /*0484*/ 	.word	0x00003460
        /*0488*/ 	.word	0x000000ff
        /*048c*/ 	.word	0x000000b0
        /*0490*/ 	.short	0x010a
        /*0492*/ 	.byte	0x16
	.zero		1


	//   ....[58]....
        /*0494*/ 	.word	0x00003530
        /*0498*/ 	.word	0x000000ff
        /*049c*/ 	.word	0x00000000
        /*04a0*/ 	.short	0x010a
        /*04a2*/ 	.byte	0x05
	.zero		1


	//   ....[59]....
        /*04a4*/ 	.word	0x00003670
        /*04a8*/ 	.word	0x000000ff
        /*04ac*/ 	.word	0x00000000
        /*04b0*/ 	.short	0x010a
        /*04b2*/ 	.byte	0x04
	.zero		1


	//   ....[60]....
        /*04b4*/ 	.word	0x00003860
        /*04b8*/ 	.word	0x000000ff
        /*04bc*/ 	.word	0x00000000
        /*04c0*/ 	.short	0x010a
        /*04c2*/ 	.byte	0x04
	.zero		1


	//   ....[61]....
        /*04c4*/ 	.word	0x000038f0
        /*04c8*/ 	.word	0x000000ff
        /*04cc*/ 	.word	0x00000000
        /*04d0*/ 	.short	0x010a
        /*04d2*/ 	.byte	0x05
	.zero		1


	//   ....[62]....
        /*04d4*/ 	.word	0x00003980
        /*04d8*/ 	.word	0x000000ff
        /*04dc*/ 	.word	0x00000000
        /*04e0*/ 	.short	0x010a
        /*04e2*/ 	.byte	0x05
	.zero		1


	//   ....[63]....
        /*04e4*/ 	.word	0x00003a10
        /*04e8*/ 	.word	0x000000ff
        /*04ec*/ 	.word	0x00000000
        /*04f0*/ 	.short	0x010a
        /*04f2*/ 	.byte	0x04
	.zero		1


	//   ....[64]....
        /*04f4*/ 	.word	0x00003ec0
        /*04f8*/ 	.word	0x0000000c
        /*04fc*/ 	.word	0x00000070
        /*0500*/ 	.short	0x010a
        /*0502*/ 	.byte	0xff
	.zero		1


	//   ....[65]....
        /*0504*/ 	.word	0x00004030
        /*0508*/ 	.word	0x00000000
        /*050c*/ 	.word	0x00000000
        /*0510*/ 	.short	0x0101
        /*0512*/ 	.byte	0xff
	.zero		1


	//   ....[66]....
        /*0514*/ 	.word	0x000044c0
        /*0518*/ 	.word	0x000000ff
        /*051c*/ 	.word	0x00000068
        /*0520*/ 	.short	0x010a
        /*0522*/ 	.byte	0x15
	.zero		1


	//   ....[67]....
        /*0524*/ 	.word	0x00004640
        /*0528*/ 	.word	0x000000ff
        /*052c*/ 	.word	0x00000050
        /*0530*/ 	.short	0x010a
        /*0532*/ 	.byte	0x15
	.zero		1


	//   ....[68]....
        /*0534*/ 	.word	0x000047c0
        /*0538*/ 	.word	0x000000ff
        /*053c*/ 	.word	0x00000040
        /*0540*/ 	.short	0x010b
        /*0542*/ 	.byte	0x15
	.zero		1


	//   ....[69]....
        /*0544*/ 	.word	0x000047d0
        /*0548*/ 	.word	0x000000ff
        /*054c*/ 	.word	0x00000000
        /*0550*/ 	.short	0x0101
        /*0552*/ 	.byte	0x06
	.zero		1


	//   ....[70]....
        /*0554*/ 	.word	0x000047e0
        /*0558*/ 	.word	0x000000ff
        /*055c*/ 	.word	0x00000058
        /*0560*/ 	.short	0x010a
        /*0562*/ 	.byte	0x15
	.zero		1


	//   ....[71]....
        /*0564*/ 	.word	0x000049d0
        /*0568*/ 	.word	0x000000ff
        /*056c*/ 	.word	0x00000048
        /*0570*/ 	.short	0x010b
        /*0572*/ 	.byte	0x15
	.zero		1


	//   ....[72]....
        /*0574*/ 	.word	0x000049e0
        /*0578*/ 	.word	0x000000ff
        /*057c*/ 	.word	0x00000000
        /*0580*/ 	.short	0x0101
        /*0582*/ 	.byte	0x21
	.zero		1


	//   ....[73]....
        /*0584*/ 	.word	0x00004a10
        /*0588*/ 	.word	0x000000ff
        /*058c*/ 	.word	0x00000050
        /*0590*/ 	.short	0x010a
        /*0592*/ 	.byte	0x15
	.zero		1


	//   ....[74]....
        /*0594*/ 	.word	0x00004a50
        /*0598*/ 	.word	0x00000000
        /*059c*/ 	.word	0x00000058
        /*05a0*/ 	.short	0x010a
        /*05a2*/ 	.byte	0xff
	.zero		1


	//   ....[75]....
        /*05a4*/ 	.word	0x00004d60
        /*05a8*/ 	.word	0x00000003
        /*05ac*/ 	.word	0x00000070
        /*05b0*/ 	.short	0x010a
        /*05b2*/ 	.byte	0xff
	.zero		1


	//   ....[76]....
        /*05b4*/ 	.word	0x00004ee0
        /*05b8*/ 	.word	0x00000000
        /*05bc*/ 	.word	0x00000000
        /*05c0*/ 	.short	0x0101
        /*05c2*/ 	.byte	0xff
	.zero		1


	//   ....[77]....
        /*05c4*/ 	.word	0x00005a30
        /*05c8*/ 	.word	0x00000003
        /*05cc*/ 	.word	0x00000040
        /*05d0*/ 	.short	0x010a
        /*05d2*/ 	.byte	0xff
	.zero		1


	//   ....[78]....
        /*05d4*/ 	.word	0x00005a70
        /*05d8*/ 	.word	0x000000ba
        /*05dc*/ 	.word	0x00000090
        /*05e0*/ 	.short	0x010a
        /*05e2*/ 	.byte	0xff
	.zero		1


	//   ....[79]....
        /*05e4*/ 	.word	0x00005ba0
        /*05e8*/ 	.word	0x00000003
        /*05ec*/ 	.word	0x00000040
        /*05f0*/ 	.short	0x010a
        /*05f2*/ 	.byte	0xff
	.zero		1


	//   ....[80]....
        /*05f4*/ 	.word	0x00005ce0
        /*05f8*/ 	.word	0x00000000
        /*05fc*/ 	.word	0x00000000
        /*0600*/ 	.short	0x0101
        /*0602*/ 	.byte	0xff
	.zero		1


	//   ....[81]....
        /*0604*/ 	.word	0x00005d60
        /*0608*/ 	.word	0x000000ba
        /*060c*/ 	.word	0x00000090
        /*0610*/ 	.short	0x010a
        /*0612*/ 	.byte	0xff
	.zero		1


	//   ....[82]....
        /*0614*/ 	.word	0x00007110
        /*0618*/ 	.word	0x000000c1
        /*061c*/ 	.word	0x00000040
        /*0620*/ 	.short	0x010a
        /*0622*/ 	.byte	0xff
	.zero		1


	//   ....[83]....
        /*0624*/ 	.word	0x000071e0
        /*0628*/ 	.word	0x000000c1
        /*062c*/ 	.word	0x00000040
        /*0630*/ 	.short	0x010a
        /*0632*/ 	.byte	0xff
	.zero		1


	//   ....[84]....
        /*0634*/ 	.word	0x00007320
        /*0638*/ 	.word	0x00000000
        /*063c*/ 	.word	0x00000000
        /*0640*/ 	.short	0x0101
        /*0642*/ 	.byte	0xff
	.zero		1


	//   ....[85]....
        /*0644*/ 	.word	0x00007820
        /*0648*/ 	.word	0x000000ff
        /*064c*/ 	.word	0x00000000
        /*0650*/ 	.short	0x0101
        /*0652*/ 	.byte	0x04
	.zero		1


	//   ....[86]....
        /*0654*/ 	.word	0x000087d0
        /*0658*/ 	.word	0x00000003
        /*065c*/ 	.word	0x000000e0
        /*0660*/ 	.short	0x010a
        /*0662*/ 	.byte	0xff
	.zero		1


	//   ....[87]....
        /*0664*/ 	.word	0x00008830
        /*0668*/ 	.word	0x00000000
        /*066c*/ 	.word	0x00000020
        /*0670*/ 	.short	0x010a
        /*0672*/ 	.byte	0xff
	.zero		1


	//   ....[88]....
        /*0674*/ 	.word	0x00008890
        /*0678*/ 	.word	0x00000000
        /*067c*/ 	.word	0x00000020
        /*0680*/ 	.short	0x010a
        /*0682*/ 	.byte	0xff
	.zero		1


	//   ....[89]....
        /*0684*/ 	.word	0x000088e0
        /*0688*/ 	.word	0x00000003
        /*068c*/ 	.word	0x00000070
        /*0690*/ 	.short	0x010a
        /*0692*/ 	.byte	0xff
	.zero		1


	//   ....[90]....
        /*0694*/ 	.word	0x00008940
        /*0698*/ 	.word	0x00000000
        /*069c*/ 	.word	0x00000000
        /*06a0*/ 	.short	0x010a
        /*06a2*/ 	.byte	0xff
	.zero		1


	//   ....[91]....
        /*06a4*/ 	.word	0x000089a0
        /*06a8*/ 	.word	0x00000000
        /*06ac*/ 	.word	0x00000000
        /*06b0*/ 	.short	0x010a
        /*06b2*/ 	.byte	0xff
	.zero		1


	//   ....[92]....
        /*06b4*/ 	.word	0x00008a00
        /*06b8*/ 	.word	0x00000000
        /*06bc*/ 	.word	0x00000000
        /*06c0*/ 	.short	0x010a
        /*06c2*/ 	.byte	0xff
	.zero		1


	//   ....[93]....
        /*06c4*/ 	.word	0x00008a50
        /*06c8*/ 	.word	0x00000002
        /*06cc*/ 	.word	0x000000d0
        /*06d0*/ 	.short	0x010a
        /*06d2*/ 	.byte	0xff
	.zero		1


	//   ....[94]....
        /*06d4*/ 	.word	0x00008ab0
        /*06d8*/ 	.word	0x00000002
        /*06dc*/ 	.word	0x00000080
        /*06e0*/ 	.short	0x010a
        /*06e2*/ 	.byte	0xff
	.zero		1


	//   ....[95]....
        /*06e4*/ 	.word	0x00008b00
        /*06e8*/ 	.word	0x00000002
        /*06ec*/ 	.word	0x00000070
        /*06f0*/ 	.short	0x010a
        /*06f2*/ 	.byte	0xff
	.zero		1


	//   ....[96]....
        /*06f4*/ 	.word	0x00008b60
        /*06f8*/ 	.word	0x00000000
        /*06fc*/ 	.word	0x00000080
        /*0700*/ 	.short	0x010a
        /*0702*/ 	.byte	0xff
	.zero		1


	//   ....[97]....
        /*0704*/ 	.word	0x00008bb0
        /*0708*/ 	.word	0x00000000
        /*070c*/ 	.word	0x00000070
        /*0710*/ 	.short	0x010a
        /*0712*/ 	.byte	0xff
	.zero		1


	//   ....[98]....
        /*0714*/ 	.word	0x00008c10
        /*0718*/ 	.word	0x00000003
        /*071c*/ 	.word	0x000000b0
        /*0720*/ 	.short	0x010a
        /*0722*/ 	.byte	0xff
	.zero		1


	//   ....[99]....
        /*0724*/ 	.word	0x00008c70
        /*0728*/ 	.word	0x00000000
        /*072c*/ 	.word	0x00000000
        /*0730*/ 	.short	0x010a
        /*0732*/ 	.byte	0xff
	.zero		1


	//   ....[100]....
        /*0734*/ 	.word	0x00008cd0
        /*0738*/ 	.word	0x00000000
        /*073c*/ 	.word	0x00000000
        /*0740*/ 	.short	0x010a
        /*0742*/ 	.byte	0xff
	.zero		1


	//   ....[101]....
        /*0744*/ 	.word	0x00008d30
        /*0748*/ 	.word	0x00000000
        /*074c*/ 	.word	0x00000000
        /*0750*/ 	.short	0x010a
        /*0752*/ 	.byte	0xff
	.zero		1


	//   ....[102]....
        /*0754*/ 	.word	0x00008d90
        /*0758*/ 	.word	0x00000000
        /*075c*/ 	.word	0x00000000
        /*0760*/ 	.short	0x010a
        /*0762*/ 	.byte	0xff
	.zero		1


	//   ....[103]....
        /*0764*/ 	.word	0x00008df0
        /*0768*/ 	.word	0x00000000
        /*076c*/ 	.word	0x00000000
        /*0770*/ 	.short	0x010a
        /*0772*/ 	.byte	0xff
	.zero		1


	//   ....[104]....
        /*0774*/ 	.word	0x00008e40
        /*0778*/ 	.word	0x0000000c
        /*077c*/ 	.word	0x00000070
        /*0780*/ 	.short	0x010a
        /*0782*/ 	.byte	0xff
	.zero		1


	//   ....[105]....
        /*0784*/ 	.word	0x00008ea0
        /*0788*/ 	.word	0x00000000
        /*078c*/ 	.word	0x00000068
        /*0790*/ 	.short	0x010a
        /*0792*/ 	.byte	0xff
	.zero		1


	//   ....[106]....
        /*0794*/ 	.word	0x00008f00
        /*0798*/ 	.word	0x00000000
        /*079c*/ 	.word	0x00000050
        /*07a0*/ 	.short	0x010a
        /*07a2*/ 	.byte	0xff
	.zero		1


	//   ....[107]....
        /*07a4*/ 	.word	0x00008f60
        /*07a8*/ 	.word	0x00000000
        /*07ac*/ 	.word	0x00000058
        /*07b0*/ 	.short	0x010a
        /*07b2*/ 	.byte	0xff
	.zero		1


	//   ....[108]....
        /*07b4*/ 	.word	0x00008fc0
        /*07b8*/ 	.word	0x00000000
        /*07bc*/ 	.word	0x00000050
        /*07c0*/ 	.short	0x010a
        /*07c2*/ 	.byte	0xff
	.zero		1


	//   ....[109]....
        /*07c4*/ 	.word	0x00009010
        /*07c8*/ 	.word	0x00000003
        /*07cc*/ 	.word	0x00000070
        /*07d0*/ 	.short	0x010a
        /*07d2*/ 	.byte	0xff
	.zero		1


	//   ....[110]....
        /*07d4*/ 	.word	0x00009060
        /*07d8*/ 	.word	0x00000003
        /*07dc*/ 	.word	0x00000040
        /*07e0*/ 	.short	0x010a
        /*07e2*/ 	.byte	0xff
	.zero		1


	//   ....[111]....
        /*07e4*/ 	.word	0x000090b0
        /*07e8*/ 	.word	0x000000ba
        /*07ec*/ 	.word	0x00000090
        /*07f0*/ 	.short	0x010a
        /*07f2*/ 	.byte	0xff
	.zero		1


	//   ....[112]....
        /*07f4*/ 	.word	0x00009100
        /*07f8*/ 	.word	0x000000c1
        /*07fc*/ 	.word	0x00000040
        /*0800*/ 	.short	0x010a
        /*0802*/ 	.byte	0xff
	.zero		1


	//----- nvinfo : EIATTR_NUM_MBARRIERS
	.align		4
.L_47:
        /*0804*/ 	.byte	0x03, 0x38
        /*0806*/ 	.short	0x001e


	//----- nvinfo : EIATTR_EXIT_INSTR_OFFSETS
	.align		4
        /*0808*/ 	.byte	0x04, 0x1c
        /*080a*/ 	.short	(.L_49 - .L_48)


	//   ....[0]....
.L_48:
        /*080c*/ 	.word	0x000028f0


	//   ....[1]....
        /*0810*/ 	.word	0x00002de0


	//   ....[2]....
        /*0814*/ 	.word	0x00002e40


	//   ....[3]....
        /*0818*/ 	.word	0x00003c70


	//   ....[4]....
        /*081c*/ 	.word	0x00004a80


	//   ....[5]....
        /*0820*/ 	.word	0x00004ac0


	//   ....[6]....
        /*0824*/ 	.word	0x000087c0


	//----- nvinfo : EIATTR_MAX_THREADS
	.align		4
.L_49:
        /*0828*/ 	.byte	0x04, 0x05
        /*082a*/ 	.short	(.L_51 - .L_50)
.L_50:
        /*082c*/ 	.word	0x00000100
        /*0830*/ 	.word	0x00000001
        /*0834*/ 	.word	0x00000001


	//----- nvinfo : EIATTR_CRS_STACK_SIZE
	.align		4
.L_51:
        /*0838*/ 	.byte	0x04, 0x1e
        /*083a*/ 	.short	(.L_53 - .L_52)
.L_52:
        /*083c*/ 	.word	0x00000000


	//----- nvinfo : EIATTR_CBANK_PARAM_SIZE
	.align		4
.L_53:
        /*0840*/ 	.byte	0x03, 0x19
        /*0842*/ 	.short	0x0800


	//----- nvinfo : EIATTR_PARAM_CBANK
	.align		4
        /*0844*/ 	.byte	0x04, 0x0a
        /*0846*/ 	.short	(.L_55 - .L_54)
	.align		4
.L_54:
        /*0848*/ 	.word	index@(.nv.constant0._ZN7cutlass13device_kernelINS_4gemm6kernel13GemmUniversalIN4cute5tupleIJiiiiEEENS1_10collective13CollectiveMmaINS1_35MainloopSm100TmaUmmaWarpSpecializedILi4ELi2ELi4ENS5_IJNS4_1CILi1EEENSA_ILi2EEESB_EEEEENS5_IJNSA_ILi128EEESF_NSA_ILi64EEEEEENS_12float_e5m2_tENS5_IJlSB_lEEESI_SJ_NS4_8TiledMMAINS4_8MMA_AtomIJNS4_10MMA_TraitsINS4_19SM100_MMA_F8F6F4_SSEJSI_SI_fSF_SF_NS4_17integral_constantINS4_4UMMA5MajorELSQ_0EEESR_NSO_INSP_7ScaleInELSS_0EEEST_EEEEEENS4_6LayoutINS5_IJSB_SB_SB_EEENS5_IJNSA_ILi0EEESY_SY_EEEEENS5_IJNS4_10UnderscoreES11_S11_EEEEENS4_23SM90_TMA_LOAD_MULTICASTENS4_14ComposedLayoutINS4_7SwizzleILi2ELi4ELi3EEENS4_18smem_ptr_flag_bitsILi8EEENSW_INS5_IJNSA_ILi8EEESG_EEENS5_IJSG_SB_EEEEEEEvNS4_8identityENS4_13SM90_TMA_LOADES1E_vS1F_EENS_8epilogue10collective18CollectiveEpilogueINS1I_23Sm100TmaWarpSpecializedILi2ELi2ELi64ELb0ELb0EEEJSH_NS5_IJNSW_ISF_SB_EENSW_ISG_SB_EEEEESI_SJ_SI_SJ_NS1I_6fusion15FusionCallbacksIS1M_NS1Q_17LinearCombinationISI_fSI_fLNS_15FloatRoundStyleE2EEESH_S1P_JEEENS4_5SM1004TMEM4LOAD26SM100_TMEM_LOAD_32dp32b64xES1G_S1E_NS4_39AutoVectorizingCopyWithAssumedAlignmentILi128EEENS4_14SM90_TMA_STOREES1E_S21_S21_EEEvvEEEEvNT_6ParamsE)
        /*084c*/ 	.short	0x0380
        /*084e*/ 	.short	0x0800


	//----- nvinfo : EIATTR_SW_WAR
	.align		4
.L_55:
        /*0850*/ 	.byte	0x04, 0x36
        /*0852*/ 	.short	(.L_57 - .L_56)
.L_56:
        /*0854*/ 	.word	0x00000008
.L_57:


//--------------------- .nv.callgraph             --------------------------
	.section	.nv.callgraph,"",@"SHT_CUDA_CALLGRAPH"
	.align	4
	.sectionentsize	8
	.align		4
        /*0000*/ 	.word	0x00000000
	.align		4
        /*0004*/ 	.word	0xffffffff
	.align		4
        /*0008*/ 	.word	index@(_ZN7cutlass13device_kernelINS_4gemm6kernel13GemmUniversalIN4cute5tupleIJiiiiEEENS1_10collective13CollectiveMmaINS1_35MainloopSm100TmaUmmaWarpSpecializedILi4ELi2ELi4ENS5_IJNS4_1CILi1EEENSA_ILi2EEESB_EEEEENS5_IJNSA_ILi128EEESF_NSA_ILi64EEEEEENS_12float_e5m2_tENS5_IJlSB_lEEESI_SJ_NS4_8TiledMMAINS4_8MMA_AtomIJNS4_10MMA_TraitsINS4_19SM100_MMA_F8F6F4_SSEJSI_SI_fSF_SF_NS4_17integral_constantINS4_4UMMA5MajorELSQ_0EEESR_NSO_INSP_7ScaleInELSS_0EEEST_EEEEEENS4_6LayoutINS5_IJSB_SB_SB_EEENS5_IJNSA_ILi0EEESY_SY_EEEEENS5_IJNS4_10UnderscoreES11_S11_EEEEENS4_23SM90_TMA_LOAD_MULTICASTENS4_14ComposedLayoutINS4_7SwizzleILi2ELi4ELi3EEENS4_18smem_ptr_flag_bitsILi8EEENSW_INS5_IJNSA_ILi8EEESG_EEENS5_IJSG_SB_EEEEEEEvNS4_8identityENS4_13SM90_TMA_LOADES1E_vS1F_EENS_8epilogue10collective18CollectiveEpilogueINS1I_23Sm100TmaWarpSpecializedILi2ELi2ELi64ELb0ELb0EEEJSH_NS5_IJNSW_ISF_SB_EENSW_ISG_SB_EEEEESI_SJ_SI_SJ_NS1I_6fusion15FusionCallbacksIS1M_NS1Q_17LinearCombinationISI_fSI_fLNS_15FloatRoundStyleE2EEESH_S1P_JEEENS4_5SM1004TMEM4LOAD26SM100_TMEM_LOAD_32dp32b64xES1G_S1E_NS4_39AutoVectorizingCopyWithAssumedAlignmentILi128EEENS4_14SM90_TMA_STOREES1E_S21_S21_EEEvvEEEEvNT_6ParamsE)
	.align		4
        /*000c*/ 	.word	index@(__assertfail)
	.align		4
        /*0010*/ 	.word	0x00000000
	.align		4
        /*0014*/ 	.word	0xfffffffe
	.align		4
        /*0018*/ 	.word	0x00000000
	.align		4
        /*001c*/ 	.word	0xfffffffd
	.align		4
        /*0020*/ 	.word	0x00000000
	.align		4
        /*0024*/ 	.word	0xfffffffc


//--------------------- .nv.constant4             --------------------------
	.section	.nv.constant4,"a",@progbits
	.align	8
	.align		8
.nv.constant4:
        /*0000*/ 	.dword	__assertfail
	.align		8
        /*0008*/ 	.dword	__unnamed_1
	.align		8
        /*0010*/ 	.dword	__unnamed_2
	.align		8
        /*0018*/ 	.dword	_ZN39_INTERNAL_12d6e44e_4_k_cu_55cebe10_93294cuda3std3__45__cpo5beginE
	.align		8
        /*0020*/ 	.dword	_ZN39_INTERNAL_12d6e44e_4_k_cu_55cebe10_93294cuda3std3__45__cpo3endE
	.align		8
        /*0028*/ 	.dword	_ZN39_INTERNAL_12d6e44e_4_k_cu_55cebe10_93294cuda3std3__45__cpo6cbeginE
	.align		8
        /*0030*/ 	.dword	_ZN39_INTERNAL_12d6e44e_4_k_cu_55cebe10_93294cuda3std3__45__cpo4cendE
	.align		8
        /*0038*/ 	.dword	_ZN39_INTERNAL_12d6e44e_4_k_cu_55cebe10_93294cuda3std3__441_GLOBAL__N__12d6e44e_4_k_cu_55cebe10_93296ignoreE
	.align		8
        /*0040*/ 	.dword	_ZN39_INTERNAL_12d6e44e_4_k_cu_55cebe10_93294cuda3std3__419piecewise_constructE
	.align		8
        /*0048*/ 	.dword	_ZN39_INTERNAL_12d6e44e_4_k_cu_55cebe10_93294cuda3std3__48in_placeE
	.align		8
        /*0050*/ 	.dword	_ZN39_INTERNAL_12d6e44e_4_k_cu_55cebe10_93294cuda3std6ranges3__45__cpo4swapE
	.align		8
        /*0058*/ 	.dword	_ZN39_INTERNAL_12d6e44e_4_k_cu_55cebe10_93294cuda3std6ranges3__45__cpo9iter_moveE
	.align		8
        /*0060*/ 	.dword	_ZN39_INTERNAL_12d6e44e_4_k_cu_55cebe10_93294cute7productE
	.align		8
        /*0068*/ 	.dword	_ZN39_INTERNAL_12d6e44e_4_k_cu_55cebe10_93294cute1_E
	.align		8
        /*0070*/ 	.dword	$str$25
	.align		8
        /*0078*/ 	.dword	$str$26
	.align		8
        /*0080*/ 	.dword	$str$27
	.align		8
        /*0088*/ 	.dword	$str$28


//--------------------- .text._ZN7cutlass13device_kernelINS_4gemm6kernel13GemmUniversalIN4cute5tupleIJiiiiEEENS1_10collective13CollectiveMmaINS1_35MainloopSm100TmaUmmaWarpSpecializedILi4ELi2ELi4ENS5_IJNS4_1CILi1EEENSA_ILi2EEESB_EEEEENS5_IJNSA_ILi128EEESF_NSA_ILi64EEEEEENS_12float_e5m2_tENS5_IJlSB_lEEESI_SJ_NS4_8TiledMMAINS4_8MMA_AtomIJNS4_10MMA_TraitsINS4_19SM100_MMA_F8F6F4_SSEJSI_SI_fSF_SF_NS4_17integral_constantINS4_4UMMA5MajorELSQ_0EEESR_NSO_INSP_7ScaleInELSS_0EEEST_EEEEEENS4_6LayoutINS5_IJSB_SB_SB_EEENS5_IJNSA_ILi0EEESY_SY_EEEEENS5_IJNS4_10UnderscoreES11_S11_EEEEENS4_23SM90_TMA_LOAD_MULTICASTENS4_14ComposedLayoutINS4_7SwizzleILi2ELi4ELi3EEENS4_18smem_ptr_flag_bitsILi8EEENSW_INS5_IJNSA_ILi8EEESG_EEENS5_IJSG_SB_EEEEEEEvNS4_8identityENS4_13SM90_TMA_LOADES1E_vS1F_EENS_8epilogue10collective18CollectiveEpilogueINS1I_23Sm100TmaWarpSpecializedILi2ELi2ELi64ELb0ELb0EEEJSH_NS5_IJNSW_ISF_SB_EENSW_ISG_SB_EEEEESI_SJ_SI_SJ_NS1I_6fusion15FusionCallbacksIS1M_NS1Q_17LinearCombinationISI_fSI_fLNS_15FloatRoundStyleE2EEESH_S1P_JEEENS4_5SM1004TMEM4LOAD26SM100_TMEM_LOAD_32dp32b64xES1G_S1E_NS4_39AutoVectorizingCopyWithAssumedAlignmentILi128EEENS4_14SM90_TMA_STOREES1E_S21_S21_EEEvvEEEEvNT_6ParamsE --------------------------
	.section	.text._ZN7cutlass13device_kernelINS_4gemm6kernel13GemmUniversalIN4cute5tupleIJiiiiEEENS1_10collective13CollectiveMmaINS1_35MainloopSm100TmaUmmaWarpSpecializedILi4ELi2ELi4ENS5_IJNS4_1CILi1EEENSA_ILi2EEESB_EEEEENS5_IJNSA_ILi128EEESF_NSA_ILi64EEEEEENS_12float_e5m2_tENS5_IJlSB_lEEESI_SJ_NS4_8TiledMMAINS4_8MMA_AtomIJNS4_10MMA_TraitsINS4_19SM100_MMA_F8F6F4_SSEJSI_SI_fSF_SF_NS4_17integral_constantINS4_4UMMA5MajorELSQ_0EEESR_NSO_INSP_7ScaleInELSS_0EEEST_EEEEEENS4_6LayoutINS5_IJSB_SB_SB_EEENS5_IJNSA_ILi0EEESY_SY_EEEEENS5_IJNS4_10UnderscoreES11_S11_EEEEENS4_23SM90_TMA_LOAD_MULTICASTENS4_14ComposedLayoutINS4_7SwizzleILi2ELi4ELi3EEENS4_18smem_ptr_flag_bitsILi8EEENSW_INS5_IJNSA_ILi8EEESG_EEENS5_IJSG_SB_EEEEEEEvNS4_8identityENS4_13SM90_TMA_LOADES1E_vS1F_EENS_8epilogue10collective18CollectiveEpilogueINS1I_23Sm100TmaWarpSpecializedILi2ELi2ELi64ELb0ELb0EEEJSH_NS5_IJNSW_ISF_SB_EENSW_ISG_SB_EEEEESI_SJ_SI_SJ_NS1I_6fusion15FusionCallbacksIS1M_NS1Q_17LinearCombinationISI_fSI_fLNS_15FloatRoundStyleE2EEESH_S1P_JEEENS4_5SM1004TMEM4LOAD26SM100_TMEM_LOAD_32dp32b64xES1G_S1E_NS4_39AutoVectorizingCopyWithAssumedAlignmentILi128EEENS4_14SM90_TMA_STOREES1E_S21_S21_EEEvvEEEEvNT_6ParamsE,"ax",@progbits
	.align	128
.text._ZN7cutlass13device_kernelINS_4gemm6kernel13GemmUniversalIN4cute5tupleIJiiiiEEENS1_10collective13CollectiveMmaINS1_35MainloopSm100TmaUmmaWarpSpecializedILi4ELi2ELi4ENS5_IJNS4_1CILi1EEENSA_ILi2EEESB_EEEEENS5_IJNSA_ILi128EEESF_NSA_ILi64EEEEEENS_12float_e5m2_tENS5_IJlSB_lEEESI_SJ_NS4_8TiledMMAINS4_8MMA_AtomIJNS4_10MMA_TraitsINS4_19SM100_MMA_F8F6F4_SSEJSI_SI_fSF_SF_NS4_17integral_constantINS4_4UMMA5MajorELSQ_0EEESR_NSO_INSP_7ScaleInELSS_0EEEST_EEEEEENS4_6LayoutINS5_IJSB_SB_SB_EEENS5_IJNSA_ILi0EEESY_SY_EEEEENS5_IJNS4_10UnderscoreES11_S11_EEEEENS4_23SM90_TMA_LOAD_MULTICASTENS4_14ComposedLayoutINS4_7SwizzleILi2ELi4ELi3EEENS4_18smem_ptr_flag_bitsILi8EEENSW_INS5_IJNSA_ILi8EEESG_EEENS5_IJSG_SB_EEEEEEEvNS4_8identityENS4_13SM90_TMA_LOADES1E_vS1F_EENS_8epilogue10collective18CollectiveEpilogueINS1I_23Sm100TmaWarpSpecializedILi2ELi2ELi64ELb0ELb0EEEJSH_NS5_IJNSW_ISF_SB_EENSW_ISG_SB_EEEEESI_SJ_SI_SJ_NS1I_6fusion15FusionCallbacksIS1M_NS1Q_17LinearCombinationISI_fSI_fLNS_15FloatRoundStyleE2EEESH_S1P_JEEENS4_5SM1004TMEM4LOAD26SM100_TMEM_LOAD_32dp32b64xES1G_S1E_NS4_39AutoVectorizingCopyWithAssumedAlignmentILi128EEENS4_14SM90_TMA_STOREES1E_S21_S21_EEEvvEEEEvNT_6ParamsE:
        .type           _ZN7cutlass13device_kernelINS_4gemm6kernel13GemmUniversalIN4cute5tupleIJiiiiEEENS1_10collective13CollectiveMmaINS1_35MainloopSm100TmaUmmaWarpSpecializedILi4ELi2ELi4ENS5_IJNS4_1CILi1EEENSA_ILi2EEESB_EEEEENS5_IJNSA_ILi128EEESF_NSA_ILi64EEEEEENS_12float_e5m2_tENS5_IJlSB_lEEESI_SJ_NS4_8TiledMMAINS4_8MMA_AtomIJNS4_10MMA_TraitsINS4_19SM100_MMA_F8F6F4_SSEJSI_SI_fSF_SF_NS4_17integral_constantINS4_4UMMA5MajorELSQ_0EEESR_NSO_INSP_7ScaleInELSS_0EEEST_EEEEEENS4_6LayoutINS5_IJSB_SB_SB_EEENS5_IJNSA_ILi0EEESY_SY_EEEEENS5_IJNS4_10UnderscoreES11_S11_EEEEENS4_23SM90_TMA_LOAD_MULTICASTENS4_14ComposedLayoutINS4_7SwizzleILi2ELi4ELi3EEENS4_18smem_ptr_flag_bitsILi8EEENSW_INS5_IJNSA_ILi8EEESG_EEENS5_IJSG_SB_EEEEEEEvNS4_8identityENS4_13SM90_TMA_LOADES1E_vS1F_EENS_8epilogue10collective18CollectiveEpilogueINS1I_23Sm100TmaWarpSpecializedILi2ELi2ELi64ELb0ELb0EEEJSH_NS5_IJNSW_ISF_SB_EENSW_ISG_SB_EEEEESI_SJ_SI_SJ_NS1I_6fusion15FusionCallbacksIS1M_NS1Q_17LinearCombinationISI_fSI_fLNS_15FloatRoundStyleE2EEESH_S1P_JEEENS4_5SM1004TMEM4LOAD26SM100_TMEM_LOAD_32dp32b64xES1G_S1E_NS4_39AutoVectorizingCopyWithAssumedAlignmentILi128EEENS4_14SM90_TMA_STOREES1E_S21_S21_EEEvvEEEEvNT_6ParamsE,@function
        .size           _ZN7cutlass13device_kernelINS_4gemm6kernel13GemmUniversalIN4cute5tupleIJiiiiEEENS1_10collective13CollectiveMmaINS1_35MainloopSm100TmaUmmaWarpSpecializedILi4ELi2ELi4ENS5_IJNS4_1CILi1EEENSA_ILi2EEESB_EEEEENS5_IJNSA_ILi128EEESF_NSA_ILi64EEEEEENS_12float_e5m2_tENS5_IJlSB_lEEESI_SJ_NS4_8TiledMMAINS4_8MMA_AtomIJNS4_10MMA_TraitsINS4_19SM100_MMA_F8F6F4_SSEJSI_SI_fSF_SF_NS4_17integral_constantINS4_4UMMA5MajorELSQ_0EEESR_NSO_INSP_7ScaleInELSS_0EEEST_EEEEEENS4_6LayoutINS5_IJSB_SB_SB_EEENS5_IJNSA_ILi0EEESY_SY_EEEEENS5_IJNS4_10UnderscoreES11_S11_EEEEENS4_23SM90_TMA_LOAD_MULTICASTENS4_14ComposedLayoutINS4_7SwizzleILi2ELi4ELi3EEENS4_18smem_ptr_flag_bitsILi8EEENSW_INS5_IJNSA_ILi8EEESG_EEENS5_IJSG_SB_EEEEEEEvNS4_8identityENS4_13SM90_TMA_LOADES1E_vS1F_EENS_8epilogue10collective18CollectiveEpilogueINS1I_23Sm100TmaWarpSpecializedILi2ELi2ELi64ELb0ELb0EEEJSH_NS5_IJNSW_ISF_SB_EENSW_ISG_SB_EEEEESI_SJ_SI_SJ_NS1I_6fusion15FusionCallbacksIS1M_NS1Q_17LinearCombinationISI_fSI_fLNS_15FloatRoundStyleE2EEESH_S1P_JEEENS4_5SM1004TMEM4LOAD26SM100_TMEM_LOAD_32dp32b64xES1G_S1E_NS4_39AutoVectorizingCopyWithAssumedAlignmentILi128EEENS4_14SM90_TMA_STOREES1E_S21_S21_EEEvvEEEEvNT_6ParamsE,(.L_x_150 - _ZN7cutlass13device_kernelINS_4gemm6kernel13GemmUniversalIN4cute5tupleIJiiiiEEENS1_10collective13CollectiveMmaINS1_35MainloopSm100TmaUmmaWarpSpecializedILi4ELi2ELi4ENS5_IJNS4_1CILi1EEENSA_ILi2EEESB_EEEEENS5_IJNSA_ILi128EEESF_NSA_ILi64EEEEEENS_12float_e5m2_tENS5_IJlSB_lEEESI_SJ_NS4_8TiledMMAINS4_8MMA_AtomIJNS4_10MMA_TraitsINS4_19SM100_MMA_F8F6F4_SSEJSI_SI_fSF_SF_NS4_17integral_constantINS4_4UMMA5MajorELSQ_0EEESR_NSO_INSP_7ScaleInELSS_0EEEST_EEEEEENS4_6LayoutINS5_IJSB_SB_SB_EEENS5_IJNSA_ILi0EEESY_SY_EEEEENS5_IJNS4_10UnderscoreES11_S11_EEEEENS4_23SM90_TMA_LOAD_MULTICASTENS4_14ComposedLayoutINS4_7SwizzleILi2ELi4ELi3EEENS4_18smem_ptr_flag_bitsILi8EEENSW_INS5_IJNSA_ILi8EEESG_EEENS5_IJSG_SB_EEEEEEEvNS4_8identityENS4_13SM90_TMA_LOADES1E_vS1F_EENS_8epilogue10collective18CollectiveEpilogueINS1I_23Sm100TmaWarpSpecializedILi2ELi2ELi64ELb0ELb0EEEJSH_NS5_IJNSW_ISF_SB_EENSW_ISG_SB_EEEEESI_SJ_SI_SJ_NS1I_6fusion15FusionCallbacksIS1M_NS1Q_17LinearCombinationISI_fSI_fLNS_15FloatRoundStyleE2EEESH_S1P_JEEENS4_5SM1004TMEM4LOAD26SM100_TMEM_LOAD_32dp32b64xES1G_S1E_NS4_39AutoVectorizingCopyWithAssumedAlignmentILi128EEENS4_14SM90_TMA_STOREES1E_S21_S21_EEEvvEEEEvNT_6ParamsE)
        .other          _ZN7cutlass13device_kernelINS_4gemm6kernel13GemmUniversalIN4cute5tupleIJiiiiEEENS1_10collective13CollectiveMmaINS1_35MainloopSm100TmaUmmaWarpSpecializedILi4ELi2ELi4ENS5_IJNS4_1CILi1EEENSA_ILi2EEESB_EEEEENS5_IJNSA_ILi128EEESF_NSA_ILi64EEEEEENS_12float_e5m2_tENS5_IJlSB_lEEESI_SJ_NS4_8TiledMMAINS4_8MMA_AtomIJNS4_10MMA_TraitsINS4_19SM100_MMA_F8F6F4_SSEJSI_SI_fSF_SF_NS4_17integral_constantINS4_4UMMA5MajorELSQ_0EEESR_NSO_INSP_7ScaleInELSS_0EEEST_EEEEEENS4_6LayoutINS5_IJSB_SB_SB_EEENS5_IJNSA_ILi0EEESY_SY_EEEEENS5_IJNS4_10UnderscoreES11_S11_EEEEENS4_23SM90_TMA_LOAD_MULTICASTENS4_14ComposedLayoutINS4_7SwizzleILi2ELi4ELi3EEENS4_18smem_ptr_flag_bitsILi8EEENSW_INS5_IJNSA_ILi8EEESG_EEENS5_IJSG_SB_EEEEEEEvNS4_8identityENS4_13SM90_TMA_LOADES1E_vS1F_EENS_8epilogue10collective18CollectiveEpilogueINS1I_23Sm100TmaWarpSpecializedILi2ELi2ELi64ELb0ELb0EEEJSH_NS5_IJNSW_ISF_SB_EENSW_ISG_SB_EEEEESI_SJ_SI_SJ_NS1I_6fusion15FusionCallbacksIS1M_NS1Q_17LinearCombinationISI_fSI_fLNS_15FloatRoundStyleE2EEESH_S1P_JEEENS4_5SM1004TMEM4LOAD26SM100_TMEM_LOAD_32dp32b64xES1G_S1E_NS4_39AutoVectorizingCopyWithAssumedAlignmentILi128EEENS4_14SM90_TMA_STOREES1E_S21_S21_EEEvvEEEEvNT_6ParamsE,@"STO_CUDA_ENTRY STV_DEFAULT"
_ZN7cutlass13device_kernelINS_4gemm6kernel13GemmUniversalIN4cute5tupleIJiiiiEEENS1_10collective13CollectiveMmaINS1_35MainloopSm100TmaUmmaWarpSpecializedILi4ELi2ELi4ENS5_IJNS4_1CILi1EEENSA_ILi2EEESB_EEEEENS5_IJNSA_ILi128EEESF_NSA_ILi64EEEEEENS_12float_e5m2_tENS5_IJlSB_lEEESI_SJ_NS4_8TiledMMAINS4_8MMA_AtomIJNS4_10MMA_TraitsINS4_19SM100_MMA_F8F6F4_SSEJSI_SI_fSF_SF_NS4_17integral_constantINS4_4UMMA5MajorELSQ_0EEESR_NSO_INSP_7ScaleInELSS_0EEEST_EEEEEENS4_6LayoutINS5_IJSB_SB_SB_EEENS5_IJNSA_ILi0EEESY_SY_EEEEENS5_IJNS4_10UnderscoreES11_S11_EEEEENS4_23SM90_TMA_LOAD_MULTICASTENS4_14ComposedLayoutINS4_7SwizzleILi2ELi4ELi3EEENS4_18smem_ptr_flag_bitsILi8EEENSW_INS5_IJNSA_ILi8EEESG_EEENS5_IJSG_SB_EEEEEEEvNS4_8identityENS4_13SM90_TMA_LOADES1E_vS1F_EENS_8epilogue10collective18CollectiveEpilogueINS1I_23Sm100TmaWarpSpecializedILi2ELi2ELi64ELb0ELb0EEEJSH_NS5_IJNSW_ISF_SB_EENSW_ISG_SB_EEEEESI_SJ_SI_SJ_NS1I_6fusion15FusionCallbacksIS1M_NS1Q_17LinearCombinationISI_fSI_fLNS_15FloatRoundStyleE2EEESH_S1P_JEEENS4_5SM1004TMEM4LOAD26SM100_TMEM_LOAD_32dp32b64xES1G_S1E_NS4_39AutoVectorizingCopyWithAssumedAlignmentILi128EEENS4_14SM90_TMA_STOREES1E_S21_S21_EEEvvEEEEvNT_6ParamsE:
[----:B------:R-:W1:Y:S01]  /*0000*/  LDC R1, c[0x0][0x37c] ;  /* 0x0000df00ff017b82 */ /* 0x000e620000000800 */
[----:B------:R-:W2:Y:S01]  /*0010*/  S2R R170, SR_TID.X ;  /* 0x0000000000aa7919 */ /* 0x000ea20000002100 */
[----:B------:R-:W3:Y:S01]  /*0020*/  LDCU.64 UR8, c[0x0][0x890] ;  /* 0x00011200ff0877ac */ /* 0x000ee20008000a00 */
[----:B------:R-:W-:Y:S02]  /*0030*/  PRMT R158, RZ, 0x7610, R158 ;  /* 0x00007610ff9e7816 */ /* 0x000fe4000000009e */
[----:B------:R-:W-:Y:S01]  /*0040*/  ELECT P3, URZ, PT ;  /* 0x0000000000ff782f */ /* 0x000fe20003860000 */
[----:B---3--:R-:W-:-:S04]  /*0050*/  UISETP.NE.U32.AND UP0, UPT, UR8, URZ, UPT ;  /* 0x000000ff0800728c */ /* 0x008fc8000bf05070 */
[----:B------:R-:W-:Y:S01]  /*0060*/  UISETP.NE.AND.EX UP0, UPT, UR9, URZ, UPT, UP0 ;  /* 0x000000ff0900728c */ /* 0x000fe2000bf05300 */
[----:B--2---:R-:W-:-:S05]  /*0070*/  SHF.R.U32.HI R159, RZ, 0x5, R170 ;  /* 0x00000005ff9f7819 */ /* 0x004fca00000116aa */
[----:B------:R-:W2:Y:S02]  /*0080*/  SHFL.IDX PT, R0, R159, RZ, 0x1f ;  /* 0x00001fff9f007589 */ /* 0x000ea400000e0000 */
[----:B--2---:R-:W-:Y:S01]  /*0090*/  R2UR UR17, R0 ;  /* 0x00000000001172ca */ /* 0x004fe200000e0000 */
[----:B-1----:R-:W-:-:S14]  /*00a0*/  BRA.U UP0, `(.L_x_0) ;  /* 0x0000000100307547 */ /* 0x002fdc000b800000 */
[----:B------:R-:W1:Y:S02]  /*00b0*/  LDCU.64 UR4, c[0x0][0x888] ;  /* 0x00011100ff0477ac */ /* 0x000e640008000a00 */
[----:B-1----:R-:W-:-:S04]  /*00c0*/  UISETP.NE.U32.AND UP0, UPT, UR4, URZ, UPT ;  /* 0x000000ff0400728c */ /* 0x002fc8000bf05070 */
[----:B------:R-:W-:-:S09]  /*00d0*/  UISETP.NE.AND.EX UP0, UPT, UR5, URZ, UPT, UP0 ;  /* 0x000000ff0500728c */ /* 0x000fd2000bf05300 */
[----:B------:R-:W-:Y:S05]  /*00e0*/  BRA.U !UP0, `(.L_x_1) ;  /* 0x0000000108147547 */ /* 0x000fea000b800000 */
[----:B------:R-:W1:Y:S01]  /*00f0*/  LDC.64 R2, c[0x0][0x888] ;  /* 0x00022200ff027b82 */ /* 0x000e620000000a00 */
[----:B------:R-:W1:Y:S02]  /*0100*/  LDCU.64 UR4, c[0x0][0x358] ;  /* 0x00006b00ff0477ac */ /* 0x000e640008000a00 */
[----:B-1----:R1:W5:Y:S01]  /*0110*/  LDG.E R73, desc[UR4][R2.64] ;  /* 0x0000000402497981 */ /* 0x002362000c1e1900 */
[----:B------:R-:W-:Y:S01]  /*0120*/  HFMA2 R158, -RZ, RZ, 0, 5.9604644775390625e-08 ;  /* 0x00000001ff9e7431 */ /* 0x000fe200000001ff */
[----:B------:R-:W-:Y:S05]  /*0130*/  BRA `(.L_x_0) ;  /* 0x00000000000c7947 */ /* 0x000fea0003800000 */
.L_x_1:
[----:B------:R-:W1:Y:S01]  /*0140*/  LDCU UR4, c[0x0][0x880] ;  /* 0x00011000ff0477ac */ /* 0x000e620008000800 */
[----:B------:R-:W-:Y:S01]  /*0150*/  HFMA2 R158, -RZ, RZ, 0, 5.9604644775390625e-08 ;  /* 0x00000001ff9e7431 */ /* 0x000fe200000001ff */
[----:B-1----:R-:W-:-:S07]  /*0160*/  MOV R73, UR4 ;  /* 0x0000000400497c02 */ /* 0x002fce0008000f00 */
.L_x_0:
[----:B------:R-:W2:Y:S02]  /*0170*/  LDCU.64 UR4, c[0x0][0x8b0] ;  /* 0x00011600ff0477ac */ /* 0x000ea40008000a00 */
[----:B--2---:R-:W-:-:S04]  /*0180*/  UISETP.NE.U32.AND UP0, UPT, UR4, URZ, UPT ;  /* 0x000000ff0400728c */ /* 0x004fc8000bf05070 */
[----:B------:R-:W-:-:S09]  /*0190*/  UISETP.NE.AND.EX UP0, UPT, UR5, URZ, UPT, UP0 ;  /* 0x000000ff0500728c */ /* 0x000fd2000bf05300 */
[----:B------:R-:W-:Y:S05]  /*01a0*/  BRA.U UP0, `(.L_x_2) ;  /* 0x0000000100287547 */ /* 0x000fea000b800000 */
[----:B------:R-:W2:Y:S02]  /*01b0*/  LDCU.64 UR4, c[0x0][0x8a8] ;  /* 0x00011500ff0477ac */ /* 0x000ea40008000a00 */
[----:B--2---:R-:W-:-:S04]  /*01c0*/  UISETP.NE.U32.AND UP0, UPT, UR4, URZ, UPT ;  /* 0x000000ff0400728c */ /* 0x004fc8000bf05070 */
[----:B------:R-:W-:-:S09]  /*01d0*/  UISETP.NE.AND.EX UP0, UPT, UR5, URZ, UPT, UP0 ;  /* 0x000000ff0500728c */ /* 0x000fd2000bf05300 */
[----:B------:R-:W-:Y:S05]  /*01e0*/  BRA.U !UP0, `(.L_x_3) ;  /* 0x0000000108107547 */ /* 0x000fea000b800000 */
[----:B------:R-:W2:Y:S01]  /*01f0*/  LDC.64 R70, c[0x0][0x8a8] ;  /* 0x00022a00ff467b82 */ /* 0x000ea20000000a00 */
[----:B------:R-:W2:Y:S02]  /*0200*/  LDCU.64 UR4, c[0x0][0x358] ;  /* 0x00006b00ff0477ac */ /* 0x000ea40008000a00 */
[----:B--2---:R2:W5:Y:S01]  /*0210*/  LDG.E R70, desc[UR4][R70.64] ;  /* 0x0000000446467981 */ /* 0x004562000c1e1900 */
[----:B------:R-:W-:Y:S05]  /*0220*/  BRA `(.L_x_2) ;  /* 0x0000000000087947 */ /* 0x000fea0003800000 */
.L_x_3:
[----:B------:R-:W2:Y:S02]  /*0230*/  LDCU UR4, c[0x0][0x8a0] ;  /* 0x00011400ff0477ac */ /* 0x000ea40008000800 */
[----:B--2---:R-:W-:Y:S02]  /*0240*/  MOV R70, UR4 ;  /* 0x0000000400467c02 */ /* 0x004fe40008000f00 */
.L_x_2:
[----:B------:R-:W-:Y:S01]  /*0250*/  IMAD.U32 R0, RZ, RZ, UR17 ;  /* 0x00000011ff007e24 */ /* 0x000fe2000f8e00ff */
[----:B------:R-:W-:Y:S04]  /*0260*/  BSSY.RECONVERGENT B0, `(.L_x_4) ;  /* 0x000000c000007945 */ /* 0x000fe80003800200 */
[C---:B------:R-:W-:Y:S02]  /*0270*/  ISETP.NE.OR P1, PT, R0.reuse, 0x1, !P3 ;  /* 0x000000010000780c */ /* 0x040fe40005f25670 */
[----:B------:R-:W-:-:S11]  /*0280*/  ISETP.NE.OR P0, PT, R0, 0x3, !P3 ;  /* 0x000000030000780c */ /* 0x000fd60005f05670 */
[----:B------:R-:W-:Y:S05]  /*0290*/  @P1 BRA `(.L_x_5) ;  /* 0x0000000000201947 */ /* 0x000fea0003800000 */
[----:B------:R-:W3:Y:S02]  /*02a0*/  LDCU.64 UR4, c[0x0][0x348] ;  /* 0x00006900ff0477ac */ /* 0x000ee40008000a00 */
[----:B---3--:R-:W-:Y:S02]  /*02b0*/  UIADD3 UR6, UP1, UPT, UR4, 0x80, URZ ;  /* 0x0000008004067890 */ /* 0x008fe4000ff3e0ff */
[----:B------:R-:W-:Y:S02]  /*02c0*/  UIADD3 UR4, UP0, UPT, UR4, 0x180, URZ ;  /* 0x0000018004047890 */ /* 0x000fe4000ff1e0ff */
[----:B------:R-:W-:Y:S02]  /*02d0*/  UIADD3.X UR7, UPT, UPT, URZ, UR5, URZ, UP1, !UPT ;  /* 0x00000005ff077290 */ /* 0x000fe40008ffe4ff */
[----:B------:R-:W-:-:S07]  /*02e0*/  UIADD3.X UR5, UPT, UPT, URZ, UR5, URZ, UP0, !UPT ;  /* 0x00000005ff057290 */ /* 0x000fce00087fe4ff */
[----:B------:R3:W-:Y:S02]  /*02f0*/  UTMACCTL.PF [UR6] ;  /* 0x00000000060079b9 */ /* 0x0007e40008040000 */
[----:B------:R3:W-:Y:S02]  /*0300*/  UTMACCTL.PF [UR4] ;  /* 0x00000000040079b9 */ /* 0x0007e40008040000 */
[----:B---3--:R-:W-:Y:S01]  /*0310*/  NOP ;  /* 0x0000000000007918 */ /* 0x008fe20000000000 */
.L_x_5:
[----:B------:R-:W-:Y:S05]  /*0320*/  BSYNC.RECONVERGENT B0 ;  /* 0x0000000000007941 */ /* 0x000fea0003800200 */
.L_x_4:
[----:B------:R-:W-:Y:S04]  /*0330*/  BSSY.RECONVERGENT B0, `(.L_x_6) ;  /* 0x000000a000007945 */ /* 0x000fe80003800200 */
        /* <DEDUP_REMOVED lines=9> */
.L_x_7:
[----:B------:R-:W-:Y:S05]  /*03d0*/  BSYNC.RECONVERGENT B0 ;  /* 0x0000000000007941 */ /* 0x000fea0003800200 */
.L_x_6:
[----:B------:R-:W3:Y:S01]  /*03e0*/  LDCU.64 UR4, c[0x0][0x888] ;  /* 0x00011100ff0477ac */ /* 0x000ee20008000a00 */
[----:B------:R-:W-:Y:S02]  /*03f0*/  UISETP.EQ.U32.AND UP1, UPT, UR8, URZ, UPT ;  /* 0x000000ff0800728c */ /* 0x000fe4000bf22070 */
[----:B------:R-:W-:Y:S02]  /*0400*/  UPLOP3.LUT UP3, UPT, UPT, UPT, UPT, 0x80, 0x8 ;  /* 0x000000000008789c */ /* 0x000fe40003f6f070 */
[----:B---3--:R-:W-:-:S04]  /*0410*/  UISETP.NE.U32.AND UP0, UPT, UR4, URZ, UPT ;  /* 0x000000ff0400728c */ /* 0x008fc8000bf05070 */
[----:B------:R-:W-:-:S04]  /*0420*/  UISETP.NE.AND.EX UP0, UPT, UR5, URZ, UPT, UP0 ;  /* 0x000000ff0500728c */ /* 0x000fc8000bf05300 */
[----:B------:R-:W-:-:S04]  /*0430*/  UISETP.EQ.OR.EX UP2, UPT, UR9, URZ, !UP0, UP1 ;  /* 0x000000ff0900728c */ /* 0x000fc8000c742710 */
[----:B------:R-:W-:-:S06]  /*0440*/  UP2UR UR4, UPR, URZ, 0x4 ;  /* 0x00000004ff047883 */ /* 0x000fcc0008000000 */
[----:B------:R-:W-:Y:S01]  /*0450*/  MOV R161, UR4 ;  /* 0x0000000400a17c02 */ /* 0x000fe20008000f00 */
[----:B------:R-:W-:Y:S06]  /*0460*/  BRA.U !UP2, `(.L_x_8) ;  /* 0x000000010a207547 */ /* 0x000fec000b800000 */
[----:B------:R-:W-:Y:S01]  /*0470*/  UISETP.NE.U32.AND UP1, UPT, UR8, URZ, UPT ;  /* 0x000000ff0800728c */ /* 0x000fe2000bf25070 */
[----:B-----5:R-:W-:Y:S01]  /*0480*/  FSETP.NEU.AND P0, PT, R73, RZ, PT ;  /* 0x000000ff4900720b */ /* 0x020fe20003f0d000 */
[----:B------:R-:W-:Y:S02]  /*0490*/  USEL UR4, URZ, 0xffffffff, UP0 ;  /* 0xffffffffff047887 */ /* 0x000fe40008000000 */
[----:B------:R-:W-:-:S10]  /*04a0*/  UISETP.NE.AND.EX UP1, UPT, UR9, URZ, UPT, UP1 ;  /* 0x000000ff0900728c */ /* 0x000fd4000bf25310 */
[----:B------:R-:W-:Y:S01]  /*04b0*/  VOTEU.ANY UP0, P0 ;  /* 0x0000000000ff7886 */ /* 0x000fe20000000100 */
[----:B------:R-:W-:-:S04]  /*04c0*/  @!UP1 USEL UR4, URZ, 0xffffffff, UP0 ;  /* 0xffffffffff049887 */ /* 0x000fc80008000000 */
[----:B------:R-:W-:-:S04]  /*04d0*/  ULOP3.LUT UR4, UR4, 0x1, URZ, 0xc0, !UPT ;  /* 0x0000000104047892 */ /* 0x000fc8000f8ec0ff */
[----:B------:R-:W-:-:S11]  /*04e0*/  UISETP.NE.U32.AND UP3, UPT, UR4, 0x1, UPT ;  /* 0x000000010400788c */ /* 0x000fd6000bf65070 */
.L_x_8:
[----:B-1----:R-:W1:Y:S01]  /*04f0*/  SHFL.IDX PT, R2, R159, RZ, 0x1f ;  /* 0x00001fff9f027589 */ /* 0x002e6200000e0000 */
[----:B------:R-:W-:-:S04]  /*0500*/  UISETP.NE.AND UP0, UPT, UR17, 0x2, UPT ;  /* 0x000000021100788c */ /* 0x000fc8000bf05270 */
[----:B------:R-:W-:Y:S01]  /*0510*/  USEL UR37, URZ, 0x1, UP0 ;  /* 0x00000001ff257887 */ /* 0x000fe20008000000 */
[----:B-1----:R-:W-:-:S13]  /*0520*/  ISETP.NE.AND P0, PT, R2, RZ, PT ;  /* 0x000000ff0200720c */ /* 0x002fda0003f05270 */
[----:B------:R-:W-:Y:S05]  /*0530*/  @P0 BRA `(.L_x_9) ;  /* 0x0000000000580947 */ /* 0x000fea0003800000 */
[----:B------:R-:W1:Y:S01]  /*0540*/  S2UR UR4, SR_CgaCtaId ;  /* 0x00000000000479c3 */ /* 0x000e620000008800 */
[----:B------:R-:W-:Y:S01]  /*0550*/  UMOV UR5, 0x400 ;  /* 0x0000040000057882 */ /* 0x000fe20000000000 */
[----:B------:R-:W-:Y:S01]  /*0560*/  UMOV UR8, 0x1 ;  /* 0x0000000100087882 */ /* 0x000fe20000000000 */
[----:B------:R-:W-:Y:S01]  /*0570*/  UMOV UR6, 0x2 ;  /* 0x0000000200067882 */ /* 0x000fe20000000000 */
[----:B------:R-:W-:-:S04]  /*0580*/  UIADD3 UR8, UPT, UPT, -UR8, 0x100000, URZ ;  /* 0x0010000008087890 */ /* 0x000fc8000fffe1ff */
[----:B------:R-:W-:Y:S02]  /*0590*/  USHF.L.U32 UR9, UR8, 0xb, URZ ;  /* 0x0000000b08097899 */ /* 0x000fe400080006ff */
[----:B------:R-:W-:Y:S02]  /*05a0*/  USHF.L.U32 UR8, UR8, 0x1, URZ ;  /* 0x0000000108087899 */ /* 0x000fe400080006ff */
[----:B------:R-:W-:-:S04]  /*05b0*/  UIADD3 UR6, UPT, UPT, -UR6, 0x100000, URZ ;  /* 0x0010000006067890 */ /* 0x000fc8000fffe1ff */
[----:B------:R-:W-:Y:S02]  /*05c0*/  USHF.L.U32 UR7, UR6, 0xb, URZ ;  /* 0x0000000b06077899 */ /* 0x000fe400080006ff */
[----:B------:R-:W-:Y:S01]  /*05d0*/  USHF.L.U32 UR6, UR6, 0x1, URZ ;  /* 0x0000000106067899 */ /* 0x000fe200080006ff */
[----:B------:R-:W-:Y:S01]  /*05e0*/  ELECT P0, URZ, PT ;  /* 0x0000000000ff782f */ /* 0x000fe20003800000 */
[----:B-1----:R-:W-:Y:S01]  /*05f0*/  ULEA UR4, UR4, UR5, 0x18 ;  /* 0x0000000504047291 */ /* 0x002fe2000f8ec0ff */
[----:B------:R-:W1:Y:S11]  /*0600*/  FENCE.VIEW.ASYNC.S ;  /* 0x00000000000073c6 */ /* 0x000e760000000000 */
[----:B-1----:R1:W3:Y:S01]  /*0610*/  SYNCS.EXCH.64 URZ, [UR4], UR8 ;  /* 0x0000000804ff75b2 */ /* 0x0022e20008000100 */
[----:B------:R1:W4:Y:S01]  /*0620*/  SYNCS.EXCH.64 URZ, [UR4+0x20], UR6 ;  /* 0x0000200604ff75b2 */ /* 0x0003220008000100 */
[----:B------:R1:W1:Y:S01]  /*0630*/  SYNCS.EXCH.64 URZ, [UR4+0x8], UR8 ;  /* 0x0000080804ff75b2 */ /* 0x0002620008000100 */
[----:B------:R1:W1:Y:S01]  /*0640*/  SYNCS.EXCH.64 URZ, [UR4+0x28], UR6 ;  /* 0x0000280604ff75b2 */ /* 0x0002620008000100 */
[----:B------:R1:W1:Y:S01]  /*0650*/  SYNCS.EXCH.64 URZ, [UR4+0x10], UR8 ;  /* 0x0000100804ff75b2 */ /* 0x0002620008000100 */
[----:B------:R1:W1:Y:S01]  /*0660*/  SYNCS.EXCH.64 URZ, [UR4+0x30], UR6 ;  /* 0x0000300604ff75b2 */ /* 0x0002620008000100 */
[----:B------:R1:W1:Y:S01]  /*0670*/  SYNCS.EXCH.64 URZ, [UR4+0x18], UR8 ;  /* 0x0000180804ff75b2 */ /* 0x0002620008000100 */
[----:B------:R1:W1:Y:S01]  /*0680*/  SYNCS.EXCH.64 URZ, [UR4+0x38], UR6 ;  /* 0x0000380604ff75b2 */ /* 0x0002620008000100 */
[----:B------:R-:W-:Y:S01]  /*0690*/  NOP ;  /* 0x0000000000007918 */ /* 0x000fe20000000000 */
.L_x_9:
[----:B------:R-:W2:Y:S01]  /*06a0*/  SHFL.IDX PT, R2, R159, RZ, 0x1f ;  /* 0x00001fff9f027589 */ /* 0x000ea200000e0000 */
[----:B------:R-:W-:Y:S01]  /*06b0*/  NOP ;  /* 0x0000000000007918 */ /* 0x000fe20000000000 */
[----:B--2---:R-:W-:-:S13]  /*06c0*/  ISETP.NE.AND P0, PT, R2, 0x1, PT ;  /* 0x000000010200780c */ /* 0x004fda0003f05270 */
[----:B------:R-:W-:Y:S05]  /*06d0*/  @P0 BRA `(.L_x_10) ;  /* 0x0000000000480947 */ /* 0x000fea0003800000 */
[----:B-1----:R-:W1:Y:S01]  /*06e0*/  S2UR UR4, SR_CgaCtaId ;  /* 0x00000000000479c3 */ /* 0x002e620000008800 */
        /* <DEDUP_REMOVED lines=12> */
[----:B-1----:R2:W1:Y:S01]  /*07b0*/  SYNCS.EXCH.64 URZ, [UR4+0x40], UR8 ;  /* 0x0000400804ff75b2 */ /* 0x0024620008000100 */
[----:B------:R2:W1:Y:S01]  /*07c0*/  SYNCS.EXCH.64 URZ, [UR4+0x50], UR6 ;  /* 0x0000500604ff75b2 */ /* 0x0004620008000100 */
[----:B------:R2:W1:Y:S01]  /*07d0*/  SYNCS.EXCH.64 URZ, [UR4+0x48], UR8 ;  /* 0x0000480804ff75b2 */ /* 0x0004620008000100 */
[----:B------:R2:W1:Y:S02]  /*07e0*/  SYNCS.EXCH.64 URZ, [UR4+0x58], UR6 ;  /* 0x0000580604ff75b2 */ /* 0x0004640008000100 */
[----:B--2---:R-:W-:Y:S01]  /*07f0*/  NOP ;  /* 0x0000000000007918 */ /* 0x004fe20000000000 */
.L_x_10:
[----:B------:R-:W2:Y:S01]  /*0800*/  SHFL.IDX PT, R2, R159, RZ, 0x1f ;  /* 0x00001fff9f027589 */ /* 0x000ea200000e0000 */
[----:B------:R-:W-:Y:S01]  /*0810*/  NOP ;  /* 0x0000000000007918 */ /* 0x000fe20000000000 */
[----:B--2---:R-:W-:-:S13]  /*0820*/  ISETP.NE.AND P0, PT, R2, 0x3, PT ;  /* 0x000000030200780c */ /* 0x004fda0003f05270 */
[----:B------:R-:W-:Y:S05]  /*0830*/  @P0 BRA `(.L_x_11) ;  /* 0x0000000000300947 */ /* 0x000fea0003800000 */
[----:B-1----:R-:W1:Y:S01]  /*0840*/  S2UR UR6, SR_CgaCtaId ;  /* 0x00000000000679c3 */ /* 0x002e620000008800 */
[----:B------:R-:W-:Y:S01]  /*0850*/  UMOV UR4, 0x400 ;  /* 0x0000040000047882 */ /* 0x000fe20000000000 */
[----:B------:R-:W-:Y:S01]  /*0860*/  UMOV UR5, 0x20 ;  /* 0x0000002000057882 */ /* 0x000fe20000000000 */
[----:B------:R-:W-:Y:S01]  /*0870*/  ELECT P0, URZ, PT ;  /* 0x0000000000ff782f */ /* 0x000fe20003800000 */
[----:B-1----:R-:W-:Y:S02]  /*0880*/  ULEA UR6, UR6, UR4, 0x18 ;  /* 0x0000000406067291 */ /* 0x002fe4000f8ec0ff */
[----:B------:R-:W-:-:S04]  /*0890*/  UIADD3 UR4, UPT, UPT, -UR5, 0x100000, URZ ;  /* 0x0010000005047890 */ /* 0x000fc8000fffe1ff */
[----:B------:R-:W-:Y:S02]  /*08a0*/  USHF.L.U32 UR5, UR4, 0xb, URZ ;  /* 0x0000000b04057899 */ /* 0x000fe400080006ff */
[----:B------:R-:W-:Y:S01]  /*08b0*/  USHF.L.U32 UR4, UR4, 0x1, URZ ;  /* 0x0000000104047899 */ /* 0x000fe200080006ff */
[----:B------:R-:W1:Y:S11]  /*08c0*/  FENCE.VIEW.ASYNC.S ;  /* 0x00000000000073c6 */ /* 0x000e760000000000 */
[----:B-1----:R2:W1:Y:S01]  /*08d0*/  SYNCS.EXCH.64 URZ, [UR6+0x60], UR4 ;  /* 0x0000600406ff75b2 */ /* 0x0024620008000100 */
[----:B------:R2:W1:Y:S02]  /*08e0*/  SYNCS.EXCH.64 URZ, [UR6+0x68], UR4 ;  /* 0x0000680406ff75b2 */ /* 0x0004640008000100 */
[----:B--2---:R-:W-:Y:S01]  /*08f0*/  NOP ;  /* 0x0000000000007918 */ /* 0x004fe20000000000 */
.L_x_11:
[----:B------:R-:W2:Y:S01]  /*0900*/  SHFL.IDX PT, R2, R159, RZ, 0x1f ;  /* 0x00001fff9f027589 */ /* 0x000ea200000e0000 */
[----:B------:R-:W-:Y:S01]  /*0910*/  NOP ;  /* 0x0000000000007918 */ /* 0x000fe20000000000 */
[----:B--2---:R-:W-:-:S13]  /*0920*/  ISETP.NE.AND P0, PT, R2, 0x4, PT ;  /* 0x000000040200780c */ /* 0x004fda0003f05270 */
[----:B------:R-:W-:Y:S05]  /*0930*/  @P0 BRA `(.L_x_12) ;  /* 0x00000000004c0947 */ /* 0x000fea0003800000 */
[----:B-1----:R-:W1:Y:S01]  /*0940*/  S2UR UR6, SR_CgaCtaId ;  /* 0x00000000000679c3 */ /* 0x002e620000008800 */
[----:B------:R-:W-:Y:S01]  /*0950*/  UMOV UR4, 0x1e0 ;  /* 0x000001e000047882 */ /* 0x000fe20000000000 */
[----:B------:R-:W-:Y:S01]  /*0960*/  UMOV UR5, 0x400 ;  /* 0x0000040000057882 */ /* 0x000fe20000000000 */
[----:B------:R-:W-:Y:S01]  /*0970*/  USEL UR4, UR4, 0x1a0, UP3 ;  /* 0x000001a004047887 */ /* 0x000fe20009800000 */
[----:B------:R-:W-:Y:S01]  /*0980*/  UMOV UR8, 0x1 ;  /* 0x0000000100087882 */ /* 0x000fe20000000000 */
[----:B------:R-:W-:Y:S01]  /*0990*/  ELECT P0, URZ, PT ;  /* 0x0000000000ff782f */ /* 0x000fe20003800000 */
[----:B------:R-:W-:-:S04]  /*09a0*/  UIADD3 UR8, UPT, UPT, -UR8, 0x100000, URZ ;  /* 0x0010000008087890 */ /* 0x000fc8000fffe1ff */
[----:B------:R-:W-:Y:S02]  /*09b0*/  USHF.L.U32 UR9, UR8, 0xb, URZ ;  /* 0x0000000b08097899 */ /* 0x000fe400080006ff */
[----:B------:R-:W-:Y:S02]  /*09c0*/  USHF.L.U32 UR8, UR8, 0x1, URZ ;  /* 0x0000000108087899 */ /* 0x000fe400080006ff */
[----:B-1----:R-:W-:Y:S02]  /*09d0*/  ULEA UR6, UR6, UR5, 0x18 ;  /* 0x0000000506067291 */ /* 0x002fe4000f8ec0ff */
[----:B------:R-:W-:-:S04]  /*09e0*/  UIADD3 UR4, UPT, UPT, -UR4, 0x100000, URZ ;  /* 0x0010000004047890 */ /* 0x000fc8000fffe1ff */
[----:B------:R-:W-:Y:S02]  /*09f0*/  USHF.L.U32 UR5, UR4, 0xb, URZ ;  /* 0x0000000b04057899 */ /* 0x000fe400080006ff */
[----:B------:R-:W-:Y:S01]  /*0a00*/  USHF.L.U32 UR4, UR4, 0x1, URZ ;  /* 0x0000000104047899 */ /* 0x000fe200080006ff */
[----:B------:R-:W1:Y:S03]  /*0a10*/  FENCE.VIEW.ASYNC.S ;  /* 0x00000000000073c6 */ /* 0x000e660000000000 */
[----:B-1----:R2:W1:Y:S08]  /*0a20*/  SYNCS.EXCH.64 URZ, [UR6+0x70], UR8 ;  /* 0x0000700806ff75b2 */ /* 0x0024700008000100 */
[----:B------:R2:W1:Y:S01]  /*0a30*/  SYNCS.EXCH.64 URZ, [UR6+0x80], UR4 ;  /* 0x0000800406ff75b2 */ /* 0x0004620008000100 */
[----:B------:R2:W1:Y:S01]  /*0a40*/  SYNCS.EXCH.64 URZ, [UR6+0x78], UR8 ;  /* 0x0000780806ff75b2 */ /* 0x0004620008000100 */
[----:B------:R2:W1:Y:S02]  /*0a50*/  SYNCS.EXCH.64 URZ, [UR6+0x88], UR4 ;  /* 0x0000880406ff75b2 */ /* 0x0004640008000100 */
[----:B--2---:R-:W-:Y:S01]  /*0a60*/  NOP ;  /* 0x0000000000007918 */ /* 0x004fe20000000000 */
.L_x_12:
        /* <DEDUP_REMOVED lines=20> */
[----:B------:R2:W1:Y:S01]  /*0bb0*/  SYNCS.EXCH.64 URZ, [UR4+0xb8], UR6 ;  /* 0x0000b80604ff75b2 */ /* 0x0004620008000100 */
[----:B------:R2:W1:Y:S01]  /*0bc0*/  SYNCS.EXCH.64 URZ, [UR4+0xa0], UR8 ;  /* 0x0000a00804ff75b2 */ /* 0x0004620008000100 */
[----:B------:R2:W1:Y:S01]  /*0bd0*/  SYNCS.EXCH.64 URZ, [UR4+0xc0], UR6 ;  /* 0x0000c00604ff75b2 */ /* 0x0004620008000100 */
[----:B------:R2:W1:Y:S01]  /*0be0*/  SYNCS.EXCH.64 URZ, [UR4+0xa8], UR8 ;  /* 0x0000a80804ff75b2 */ /* 0x0004620008000100 */
[----:B------:R2:W1:Y:S02]  /*0bf0*/  SYNCS.EXCH.64 URZ, [UR4+0xc8], UR6 ;  /* 0x0000c80604ff75b2 */ /* 0x0004640008000100 */
[----:B--2---:R-:W-:Y:S01]  /*0c00*/  NOP ;  /* 0x0000000000007918 */ /* 0x004fe20000000000 */
.L_x_13:
[----:B------:R-:W2:Y:S01]  /*0c10*/  SHFL.IDX PT, R2, R159, RZ, 0x1f ;  /* 0x00001fff9f027589 */ /* 0x000ea200000e0000 */
[----:B------:R-:W1:Y:S01]  /*0c20*/  S2UR UR45, SR_CgaCtaId ;  /* 0x00000000002d79c3 */ /* 0x000e620000008800 */
[----:B------:R-:W-:Y:S01]  /*0c30*/  NOP ;  /* 0x0000000000007918 */ /* 0x000fe20000000000 */
[----:B--2---:R-:W-:-:S13]  /*0c40*/  ISETP.NE.AND P0, PT, R2, 0x3, PT ;  /* 0x000000030200780c */ /* 0x004fda0003f05270 */
[----:B-1----:R-:W-:Y:S05]  /*0c50*/  @P0 BRA `(.L_x_14) ;  /* 0x0000000000340947 */ /* 0x002fea0003800000 */
[----:B------:R-:W-:Y:S01]  /*0c60*/  UMOV UR4, 0x400 ;  /* 0x0000040000047882 */ /* 0x000fe20000000000 */
[----:B------:R-:W-:Y:S01]  /*0c70*/  UMOV UR6, 0x20 ;  /* 0x0000002000067882 */ /* 0x000fe20000000000 */
[----:B------:R-:W-:Y:S02]  /*0c80*/  ULEA UR4, UR45, UR4, 0x18 ;  /* 0x000000042d047291 */ /* 0x000fe4000f8ec0ff */
[----:B------:R-:W-:-:S04]  /*0c90*/  UIADD3 UR6, UPT, UPT, -UR6, 0x100000, URZ ;  /* 0x0010000006067890 */ /* 0x000fc8000fffe1ff */
[----:B------:R-:W-:Y:S02]  /*0ca0*/  USHF.L.U32 UR7, UR6, 0xb, URZ ;  /* 0x0000000b06077899 */ /* 0x000fe400080006ff */
[----:B------:R-:W-:Y:S01]  /*0cb0*/  USHF.L.U32 UR6, UR6, 0x1, URZ ;  /* 0x0000000106067899 */ /* 0x000fe200080006ff */
[----:B------:R-:W-:Y:S01]  /*0cc0*/  ELECT P0, URZ, PT ;  /* 0x0000000000ff782f */ /* 0x000fe20003800000 */
[----:B------:R-:W1:Y:S10]  /*0cd0*/  FENCE.VIEW.ASYNC.S ;  /* 0x00000000000073c6 */ /* 0x000e740000000000 */
[----:B-1----:R1:W2:Y:S01]  /*0ce0*/  SYNCS.EXCH.64 URZ, [UR4+0xd0], UR6 ;  /* 0x0000d00604ff75b2 */ /* 0x0022a20008000100 */
[----:B------:R1:W1:Y:S01]  /*0cf0*/  SYNCS.EXCH.64 URZ, [UR4+0xe0], UR6 ;  /* 0x0000e00604ff75b2 */ /* 0x0002620008000100 */
[----:B------:R1:W1:Y:S01]  /*0d00*/  SYNCS.EXCH.64 URZ, [UR4+0xd8], UR6 ;  /* 0x0000d80604ff75b2 */ /* 0x0002620008000100 */
[----:B------:R1:W1:Y:S01]  /*0d10*/  SYNCS.EXCH.64 URZ, [UR4+0xe8], UR6 ;  /* 0x0000e80604ff75b2 */ /* 0x0002620008000100 */
[----:B------:R-:W-:Y:S01]  /*0d20*/  NOP ;  /* 0x0000000000007918 */ /* 0x000fe20000000000 */
.L_x_14:
[----:B-1----:R-:W1:Y:S01]  /*0d30*/  LDCU UR4, c[0x0][0x36c] ;  /* 0x00006d80ff0477ac */ /* 0x002e620008000800 */
[----:B------:R-:W-:Y:S01]  /*0d40*/  ISETP.NE.OR P3, PT, R0, 0x2, !P3 ;  /* 0x000000020000780c */ /* 0x000fe20005f65670 */
[----:B------:R-:W-:Y:S01]  /*0d50*/  NOP ;  /* 0x0000000000007918 */ /* 0x000fe20000000000 */
[----:B------:R-:W-:Y:S01]  /*0d60*/  LOP3.LUT R0, R170, 0x1f, RZ, 0xc0, !PT ;  /* 0x0000001faa007812 */ /* 0x000fe200078ec0ff */
[----:B------:R-:W-:Y:S02]  /*0d70*/  UISETP.NE.AND UP4, UPT, UR17, URZ, UPT ;  /* 0x000000ff1100728c */ /* 0x000fe4000bf85270 */
[----:B-1----:R-:W-:-:S09]  /*0d80*/  UISETP.EQ.U32.AND UP5, UPT, UR4, 0x1, UPT ;  /* 0x000000010400788c */ /* 0x002fd2000bfa2070 */
[----:B------:R-:W-:Y:S05]  /*0d90*/  BRA.U !UP5, `(.L_x_15) ;  /* 0x000000010d087547 */ /* 0x000fea000b800000 */
[----:B--234-:R-:W-:Y:S01]  /*0da0*/  UCGABAR_ARV ;  /* 0x00000000000079c7 */ /* 0x01cfe20008000000 */
[----:B------:R-:W-:Y:S05]  /*0db0*/  BRA `(.L_x_16) ;  /* 0x0000000000047947 */ /* 0x000fea0003800000 */
.L_x_15:
[----:B--234-:R-:W-:Y:S01]  /*0dc0*/  NOP ;  /* 0x0000000000007918 */ /* 0x01cfe20000000000 */
.L_x_16:
[----:B------:R-:W1:Y:S01]  /*0dd0*/  S2UR UR7, SR_CTAID.X ;  /* 0x00000000000779c3 */ /* 0x000e620000002500 */
[----:B------:R-:W-:-:S05]  /*0de0*/  CS2R.32 R160, SR_CgaSize ;  /* 0x0000000000a07805 */ /* 0x000fca0000008a00 */
[----:B------:R-:W-:-:S05]  /*0df0*/  IMAD R160, R160, -0xa0, RZ ;  /* 0xffffff60a0a07824 */ /* 0x000fca00078e02ff */
[----:B------:R-:W-:-:S14]  /*0e00*/  R2UR UR5, R160 ;  /* 0x00000000a00572ca */ /* 0x000fdc00000e0000 */
[----:B------:R-:W2:Y:S01]  /*0e10*/  LDCU UR5, c[0x0][UR5+0x2b0] ;  /* 0x00005600050577ac */ /* 0x000ea20008000800 */
[----:B------:R-:W-:-:S05]  /*0e20*/  CS2R.32 R160, SR_CgaSize ;  /* 0x0000000000a07805 */ /* 0x000fca0000008a00 */
[----:B------:R-:W-:-:S05]  /*0e30*/  IMAD R160, R160, -0xa0, RZ ;  /* 0xffffff60a0a07824 */ /* 0x000fca00078e02ff */
[----:B------:R-:W-:-:S14]  /*0e40*/  R2UR UR4, R160 ;  /* 0x00000000a00472ca */ /* 0x000fdc00000e0000 */
[----:B------:R-:W3:Y:S01]  /*0e50*/  LDCU UR4, c[0x0][UR4+0x2b4] ;  /* 0x00005680040477ac */ /* 0x000ee20008000800 */
[----:B------:R-:W4:Y:S01]  /*0e60*/  S2UR UR8, SR_CTAID.Y ;  /* 0x00000000000879c3 */ /* 0x000f220000002600 */
[----:B------:R-:W-:-:S05]  /*0e70*/  CS2R.32 R160, SR_CgaSize ;  /* 0x0000000000a07805 */ /* 0x000fca0000008a00 */
[----:B------:R-:W-:-:S05]  /*0e80*/  IMAD R160, R160, -0xa0, RZ ;  /* 0xffffff60a0a07824 */ /* 0x000fca00078e02ff */
[----:B------:R-:W-:-:S14]  /*0e90*/  R2UR UR9, R160 ;  /* 0x00000000a00972ca */ /* 0x000fdc00000e0000 */
[----:B------:R-:W3:Y:S01]  /*0ea0*/  LDCU UR9, c[0x0][UR9+0x2a0] ;  /* 0x00005400090977ac */ /* 0x000ee20008000800 */
[----:B------:R-:W3:Y:S01]  /*0eb0*/  LDCU UR21, c[0x0][0xb24] ;  /* 0x00016480ff1577ac */ /* 0x000ee20008000800 */
[----:B------:R-:W1:Y:S01]  /*0ec0*/  S2UR UR36, SR_CTAID.Z ;  /* 0x00000000002479c3 */ /* 0x000e620000002700 */
[----:B------:R-:W-:-:S05]  /*0ed0*/  CS2R.32 R160, SR_CgaSize ;  /* 0x0000000000a07805 */ /* 0x000fca0000008a00 */
[----:B------:R-:W-:-:S05]  /*0ee0*/  IMAD R160, R160, -0xa0, RZ ;  /* 0xffffff60a0a07824 */ /* 0x000fca00078e02ff */
[----:B------:R-:W-:-:S14]  /*0ef0*/  R2UR UR63, R160 ;  /* 0x00000000a03f72ca */ /* 0x000fdc00000e0000 */
[----:B------:R-:W3:Y:S01]  /*0f00*/  LDCU UR63, c[0x0][UR63+0x2a4] ;  /* 0x000054803f3f77ac */ /* 0x000ee20008000800 */
[----:B------:R-:W3:Y:S01]  /*0f10*/  LDCU UR42, c[0x0][0xb24] ;  /* 0x00016480ff2a77ac */ /* 0x000ee20008000800 */
[----:B-1----:R-:W-:Y:S01]  /*0f20*/  I2FP.F32.U32 R3, UR7 ;  /* 0x0000000700037c45 */ /* 0x002fe20008201000 */
[----:B------:R-:W1:Y:S04]  /*0f30*/  LDCU UR28, c[0x0][0xb30] ;  /* 0x00016600ff1c77ac */ /* 0x000e680008000800 */
[----:B--2---:R-:W-:Y:S01]  /*0f40*/  FMUL R3, R3, UR5 ;  /* 0x0000000503037c20 */ /* 0x004fe20008400000 */
[----:B------:R-:W-:Y:S01]  /*0f50*/  USHF.L.U32 UR26, UR45, 0xc, URZ ;  /* 0x0000000c2d1a7899 */ /* 0x000fe200080006ff */
[----:B----4-:R-:W-:Y:S01]  /*0f60*/  I2FP.F32.U32 R2, UR8 ;  /* 0x0000000800027c45 */ /* 0x010fe20008201000 */
[----:B---3--:R-:W-:-:S03]  /*0f70*/  UISETP.GE.AND UP2, UPT, UR21, 0x1, UPT ;  /* 0x000000011500788c */ /* 0x008fc6000bf46270 */
[----:B------:R-:W2:Y:S01]  /*0f80*/  F2I.U32.TRUNC.NTZ R3, R3 ;  /* 0x0000000300037305 */ /* 0x000ea2000020f000 */
[----:B------:R-:W-:Y:S01]  /*0f90*/  UMOV UR16, UR7 ;  /* 0x0000000700107c82 */ /* 0x000fe20008000000 */
[----:B------:R-:W-:Y:S01]  /*0fa0*/  FMUL R2, R2, UR4 ;  /* 0x0000000402027c20 */ /* 0x000fe20008400000 */
[----:B------:R-:W-:-:S05]  /*0fb0*/  UMOV UR20, UR8 ;  /* 0x0000000800147c82 */ /* 0x000fca0008000000 */
[----:B------:R-:W3:Y:S01]  /*0fc0*/  F2I.U32.TRUNC.NTZ R2, R2 ;  /* 0x0000000200027305 */ /* 0x000ee2000020f000 */
[----:B--2---:R-:W-:Y:S02]  /*0fd0*/  R2UR UR4, R3 ;  /* 0x00000000030472ca */ /* 0x004fe400000e0000 */
[----:B---3--:R-:W-:Y:S02]  /*0fe0*/  R2UR UR6, R2 ;  /* 0x00000000020672ca */ /* 0x008fe400000e0000 */
[----:B------:R-:W-:-:S09]  /*0ff0*/  PRMT R2, RZ, 0x7610, R2 ;  /* 0x00007610ff027816 */ /* 0x000fd20000000002 */
[----:B------:R-:W-:-:S04]  /*1000*/  UIADD3 UR5, UPT, UPT, -UR4, URZ, URZ ;  /* 0x000000ff04057290 */ /* 0x000fc8000fffe1ff */
[----:B------:R-:W-:Y:S02]  /*1010*/  UIMAD UR5, UR9, UR5, UR7 ;  /* 0x00000005090572a4 */ /* 0x000fe4000f8e0207 */
[----:B------:R-:W-:-:S04]  /*1020*/  UIADD3 UR4, UPT, UPT, -UR6, URZ, URZ ;  /* 0x000000ff06047290 */ /* 0x000fc8000fffe1ff */
[----:B------:R-:W-:Y:S01]  /*1030*/  IMAD.U32 R160, RZ, RZ, UR5 ;  /* 0x00000005ffa07e24 */ /* 0x000fe2000f8e00ff */
[----:B------:R-:W-:Y:S01]  /*1040*/  UIMAD UR63, UR63, UR4, UR8 ;  /* 0x000000043f3f72a4 */ /* 0x000fe2000f8e0208 */
[----:B-1----:R-:W-:Y:S11]  /*1050*/  BRA.U UP4, `(.L_x_17) ;  /* 0x0000000104287547 */ /* 0x002ff6000b800000 */
[----:B------:R-:W-:Y:S01]  /*1060*/  R2UR UR4, R160 ;  /* 0x00000000a00472ca */ /* 0x000fe200000e0000 */
[----:B------:R-:W-:Y:S02]  /*1070*/  UISETP.NE.AND UP0, UPT, UR63, URZ, UPT ;  /* 0x000000ff3f00728c */ /* 0x000fe4000bf05270 */
[----:B------:R-:W-:-:S10]  /*1080*/  UISETP.NE.AND UP1, UPT, UR63, 0x1, UPT ;  /* 0x000000013f00788c */ /* 0x000fd4000bf25270 */
[----:B------:R-:W-:-:S04]  /*1090*/  UISETP.EQ.OR UP0, UPT, UR4, URZ, !UP0 ;  /* 0x000000ff0400728c */ /* 0x000fc8000c702670 */
[----:B------:R-:W-:Y:S02]  /*10a0*/  USEL UR5, URZ, 0x1, !UP0 ;  /* 0x00000001ff057887 */ /* 0x000fe4000c000000 */
[----:B------:R-:W-:Y:S02]  /*10b0*/  UISETP.NE.AND UP0, UPT, UR4, URZ, UPT ;  /* 0x000000ff0400728c */ /* 0x000fe4000bf05270 */
[----:B------:R-:W-:-:S04]  /*10c0*/  USEL UR4, URZ, 0x2, UP1 ;  /* 0x00000002ff047887 */ /* 0x000fc80008800000 */
[----:B------:R-:W-:-:S04]  /*10d0*/  USEL UR4, UR4, 0x2, UP0 ;  /* 0x0000000204047887 */ /* 0x000fc80008000000 */
[----:B------:R-:W-:-:S06]  /*10e0*/  UIADD3 UR4, UPT, UPT, UR5, UR4, URZ ;  /* 0x0000000405047290 */ /* 0x000fcc000fffe0ff */
[----:B------:R-:W-:Y:S02]  /*10f0*/  MOV R2, UR4 ;  /* 0x0000000400027c02 */ /* 0x000fe40008000f00 */
.L_x_17:
[----:B------:R-:W-:Y:S05]  /*1100*/  BRA.U !UP2, `(.L_x_18) ;  /* 0x000000010ad47547 */ /* 0x000fea000b800000 */
[----:B------:R-:W1:Y:S01]  /*1110*/  LDCU.128 UR12, c[0x0][0xb10] ;  /* 0x00016200ff0c77ac */ /* 0x000e620008000c00 */
[----:B------:R-:W2:Y:S01]  /*1120*/  LDCU UR6, c[0x0][0x370] ;  /* 0x00006e00ff0677ac */ /* 0x000ea20008000800 */
[----:B------:R-:W3:Y:S01]  /*1130*/  LDCU UR5, c[0x0][0x374] ;  /* 0x00006e80ff0577ac */ /* 0x000ee20008000800 */
[----:B------:R-:W4:Y:S01]  /*1140*/  LDCU UR27, c[0x0][0xb0c] ;  /* 0x00016180ff1b77ac */ /* 0x000f220008000800 */
[----:B------:R-:W4:Y:S01]  /*1150*/  LDCU UR4, c[0x0][0xb20] ;  /* 0x00016400ff0477ac */ /* 0x000f220008000800 */
[----:B------:R-:W4:Y:S01]  /*1160*/  LDCU.64 UR8, c[0x0][0xb28] ;  /* 0x00016500ff0877ac */ /* 0x000f220008000a00 */
[----:B-1----:R-:W-:Y:S02]  /*1170*/  UISETP.NE.AND UP0, UPT, UR14, 0x1, UPT ;  /* 0x000000010e00788c */ /* 0x002fe4000bf05270 */
[----:B---3--:R-:W-:Y:S02]  /*1180*/  UIMAD.WIDE.U32 UR10, UR5, UR15, URZ ;  /* 0x0000000f050a72a5 */ /* 0x008fe4000f8e00ff */
[----:B--2---:R-:W-:-:S02]  /*1190*/  UIMAD.WIDE.U32 UR22, UR6, UR12, URZ ;  /* 0x0000000c061672a5 */ /* 0x004fc4000f8e00ff */
[----:B----4-:R-:W-:Y:S02]  /*11a0*/  UISETP.NE.AND UP1, UPT, UR27, 0x1, UPT ;  /* 0x000000011b00788c */ /* 0x010fe4000bf25270 */
[----:B------:R-:W-:Y:S01]  /*11b0*/  UISETP.NE.AND UP2, UPT, UR21, 0x1, UPT ;  /* 0x000000011500788c */ /* 0x000fe2000bf45270 */
[----:B------:R-:W-:Y:S02]  /*11c0*/  UMOV UR10, UR11 ;  /* 0x0000000b000a7c82 */ /* 0x000fe40008000000 */
[----:B------:R-:W-:Y:S01]  /*11d0*/  UMOV UR22, UR23 ;  /* 0x0000001700167c82 */ /* 0x000fe20008000000 */
[----:B------:R-:W-:Y:S02]  /*11e0*/  @UP0 USHF.R.U32.HI UR5, URZ, UR4, UR10 ;  /* 0x00000004ff050299 */ /* 0x000fe4000801160a */
[----:B------:R-:W-:Y:S02]  /*11f0*/  UIMAD.WIDE.U32 UR24, UR20, UR15, URZ ;  /* 0x0000000f141872a5 */ /* 0x000fe4000f8e00ff */
[----:B------:R-:W-:-:S02]  /*1200*/  UIMAD.WIDE.U32 UR10, UR5, UR8, URZ ;  /* 0x00000008050a72a5 */ /* 0x000fc4000f8e00ff */
[----:B------:R-:W-:Y:S02]  /*1210*/  @UP1 USHF.R.U32.HI UR6, URZ, UR13, UR22 ;  /* 0x0000000dff061299 */ /* 0x000fe40008011616 */
[----:B------:R-:W-:Y:S02]  /*1220*/  UIMAD.WIDE.U32 UR18, UR16, UR12, URZ ;  /* 0x0000000c101272a5 */ /* 0x000fe4000f8e00ff */
[----:B------:R-:W-:Y:S01]  /*1230*/  UIMAD.WIDE.U32 UR22, UR6, UR8, URZ ;  /* 0x00000008061672a5 */ /* 0x000fe2000f8e00ff */
[----:B------:R-:W-:Y:S01]  /*1240*/  UMOV UR24, UR25 ;  /* 0x0000001900187c82 */ /* 0x000fe20008000000 */
[----:B------:R-:W-:Y:S01]  /*1250*/  UMOV UR10, UR11 ;  /* 0x0000000b000a7c82 */ /* 0x000fe20008000000 */
[----:B------:R-:W-:Y:S02]  /*1260*/  USHF.R.U32.HI UR24, URZ, UR4, UR24 ;  /* 0x00000004ff187299 */ /* 0x000fe40008011618 */
[----:B------:R-:W-:Y:S02]  /*1270*/  @UP2 USHF.R.U32.HI UR5, URZ, UR9, UR10 ;  /* 0x00000009ff052299 */ /* 0x000fe4000801160a */
[----:B------:R-:W-:Y:S01]  /*1280*/  UMOV UR7, UR23 ;  /* 0x0000001700077c82 */ /* 0x000fe20008000000 */
[----:B------:R-:W-:Y:S01]  /*1290*/  UMOV UR18, UR19 ;  /* 0x0000001300127c82 */ /* 0x000fe20008000000 */
[----:B------:R-:W-:-:S02]  /*12a0*/  @UP2 USHF.R.U32.HI UR6, URZ, UR9, UR7 ;  /* 0x00000009ff062299 */ /* 0x000fc40008011607 */
[----:B------:R-:W-:Y:S02]  /*12b0*/  USHF.R.U32.HI UR13, URZ, UR13, UR18 ;  /* 0x0000000dff0d7299 */ /* 0x000fe40008011612 */
[----:B------:R-:W-:Y:S02]  /*12c0*/  USEL UR4, UR20, UR24, !UP0 ;  /* 0x0000001814047287 */ /* 0x000fe4000c000000 */
[----:B------:R-:W-:Y:S02]  /*12d0*/  UIMAD UR7, UR5, UR21, URZ ;  /* 0x00000015050772a4 */ /* 0x000fe4000f8e02ff */
[----:B------:R-:W-:Y:S02]  /*12e0*/  USEL UR5, UR16, UR13, !UP1 ;  /* 0x0000000d10057287 */ /* 0x000fe4000c800000 */
[----:B------:R-:W-:Y:S02]  /*12f0*/  UIMAD UR12, UR6, UR21, URZ ;  /* 0x00000015060c72a4 */ /* 0x000fe4000f8e02ff */
[----:B------:R-:W-:-:S02]  /*1300*/  UISETP.GE.AND UP0, UPT, UR4, UR7, UPT ;  /* 0x000000070400728c */ /* 0x000fc4000bf06270 */
[----:B------:R-:W-:Y:S02]  /*1310*/  UIMAD.WIDE.U32 UR10, UR4, UR8, URZ ;  /* 0x00000008040a72a5 */ /* 0x000fe4000f8e00ff */
[----:B------:R-:W-:Y:S02]  /*1320*/  UISETP.GE.OR UP0, UPT, UR5, UR12, UP0 ;  /* 0x0000000c0500728c */ /* 0x000fe40008706670 */
[----:B------:R-:W-:Y:S02]  /*1330*/  UIMAD.WIDE.U32 UR12, UR5, UR8, URZ ;  /* 0x00000008050c72a5 */ /* 0x000fe4000f8e00ff */
[----:B------:R-:W-:Y:S01]  /*1340*/  UIADD3 UR10, UPT, UPT, -UR4, URZ, URZ ;  /* 0x000000ff040a7290 */ /* 0x000fe2000fffe1ff */
[----:B------:R-:W-:Y:S01]  /*1350*/  UMOV UR8, UR11 ;  /* 0x0000000b00087c82 */ /* 0x000fe20008000000 */
[----:B------:R-:W-:Y:S02]  /*1360*/  UIADD3 UR11, UPT, UPT, -UR5, URZ, URZ ;  /* 0x000000ff050b7290 */ /* 0x000fe4000fffe1ff */
[----:B------:R-:W-:-:S03]  /*1370*/  USHF.R.U32.HI UR8, URZ, UR9, UR8 ;  /* 0x00000009ff087299 */ /* 0x000fc60008011608 */
[----:B------:R-:W-:Y:S01]  /*1380*/  @!UP0 UMOV UR7, UR13 ;  /* 0x0000000d00078c82 */ /* 0x000fe20008000000 */
[----:B------:R-:W-:Y:S02]  /*1390*/  UIMAD UR20, UR14, UR10, UR20 ;  /* 0x0000000a0e1472a4 */ /* 0x000fe4000f8e0214 */
[----:B------:R-:W-:Y:S02]  /*13a0*/  USEL UR8, UR4, UR8, !UP2 ;  /* 0x0000000804087287 */ /* 0x000fe4000d000000 */
[----:B------:R-:W-:Y:S02]  /*13b0*/  @!UP0 USHF.R.U32.HI UR7, URZ, UR9, UR7 ;  /* 0x00000009ff078299 */ /* 0x000fe40008011607 */
[----:B------:R-:W-:Y:S02]  /*13c0*/  UIADD3 UR9, UPT, UPT, -UR8, URZ, URZ ;  /* 0x000000ff08097290 */ /* 0x000fe4000fffe1ff */
[----:B------:R-:W-:Y:S02]  /*13d0*/  @!UP0 USEL UR7, UR5, UR7, !UP2 ;  /* 0x0000000705078287 */ /* 0x000fe4000d000000 */
[----:B------:R-:W-:-:S02]  /*13e0*/  UIMAD UR9, UR21, UR9, UR4 ;  /* 0x00000009150972a4 */ /* 0x000fc4000f8e0204 */
[----:B------:R-:W-:Y:S02]  /*13f0*/  @!UP0 UIADD3 UR8, UPT, UPT, UR8, -UR7, URZ ;  /* 0x8000000708088290 */ /* 0x000fe4000fffe0ff */
[----:B------:R-:W-:Y:S02]  /*1400*/  @!UP0 UIMAD UR6, UR9, UR6, UR7 ;  /* 0x00000006090682a4 */ /* 0x000fe4000f8e0207 */
[----:B------:R-:W-:Y:S02]  /*1410*/  @!UP0 UIMAD UR4, UR8, UR21, UR5 ;  /* 0x00000015080482a4 */ /* 0x000fe4000f8e0205 */
[----:B------:R-:W-:Y:S02]  /*1420*/  UIMAD UR16, UR27, UR11, UR16 ;  /* 0x0000000b1b1072a4 */ /* 0x000fe4000f8e0210 */
[----:B------:R-:W-:Y:S01]  /*1430*/  UIMAD UR20, UR4, UR14, UR20 ;  /* 0x0000000e041472a4 */ /* 0x000fe2000f8e0214 */
[----:B------:R-:W-:Y:S02]  /*1440*/  @!UP0 UMOV UR5, UR6 ;  /* 0x0000000600058c82 */ /* 0x000fe40008000000 */
[----:B------:R-:W-:-:S12]  /*1450*/  UIMAD UR16, UR5, UR27, UR16 ;  /* 0x0000001b051072a4 */ /* 0x000fd8000f8e0210 */
.L_x_18:
[----:B------:R-:W-:Y:S02]  /*1460*/  UISETP.NE.AND UP1, UPT, UR28, 0x1, UPT ;  /* 0x000000011c00788c */ /* 0x000fe4000bf25270 */
[----:B------:R-:W-:Y:S02]  /*1470*/  UISETP.NE.AND UP0, UPT, UR17, 0x2, UPT ;  /* 0x000000021100788c */ /* 0x000fe4000bf05270 */
[----:B------:R-:W-:-:S05]  /*1480*/  ULOP3.LUT UR21, UR26, 0x1000, URZ, 0xc0, !UPT ;  /* 0x000010001a157892 */ /* 0x000fca000f8ec0ff */
[----:B------:R-:W-:Y:S07]  /*1490*/  BRA.U UP1, `(.L_x_19) ;  /* 0x0000000101447547 */ /* 0x000fee000b800000 */
[----:B------:R-:W1:Y:S01]  /*14a0*/  LDCU.128 UR8, c[0x0][0xb10] ;  /* 0x00016200ff0877ac */ /* 0x000e620008000c00 */
[----:B------:R-:W2:Y:S01]  /*14b0*/  LDCU UR12, c[0x0][0xb0c] ;  /* 0x00016180ff0c77ac */ /* 0x000ea20008000800 */
[----:B------:R-:W3:Y:S01]  /*14c0*/  LDCU UR13, c[0x0][0xb20] ;  /* 0x00016400ff0d77ac */ /* 0x000ee20008000800 */
[----:B-1----:R-:W-:Y:S02]  /*14d0*/  UIMAD.WIDE.U32 UR6, UR16, UR8, URZ ;  /* 0x00000008100672a5 */ /* 0x002fe4000f8e00ff */
[----:B------:R-:W-:Y:S02]  /*14e0*/  UIMAD.WIDE.U32 UR4, UR20, UR11, URZ ;  /* 0x0000000b140472a5 */ /* 0x000fe4000f8e00ff */
[----:B--2---:R-:W-:Y:S02]  /*14f0*/  UISETP.NE.AND UP2, UPT, UR12, 0x1, UPT ;  /* 0x000000010c00788c */ /* 0x004fe4000bf45270 */
[----:B------:R-:W-:Y:S01]  /*1500*/  UISETP.NE.AND UP1, UPT, UR10, 0x1, UPT ;  /* 0x000000010a00788c */ /* 0x000fe2000bf25270 */
[----:B------:R-:W-:-:S02]  /*1510*/  UMOV UR6, UR7 ;  /* 0x0000000700067c82 */ /* 0x000fc40008000000 */
[----:B------:R-:W-:Y:S01]  /*1520*/  UMOV UR4, UR5 ;  /* 0x0000000500047c82 */ /* 0x000fe20008000000 */
[----:B------:R-:W-:Y:S02]  /*1530*/  USHF.R.U32.HI UR6, URZ, UR9, UR6 ;  /* 0x00000009ff067299 */ /* 0x000fe40008011606 */
[----:B---3--:R-:W-:Y:S02]  /*1540*/  USHF.R.U32.HI UR4, URZ, UR13, UR4 ;  /* 0x0000000dff047299 */ /* 0x008fe40008011604 */
[----:B------:R-:W-:Y:S02]  /*1550*/  USEL UR5, UR16, UR6, !UP2 ;  /* 0x0000000610057287 */ /* 0x000fe4000d000000 */
[----:B------:R-:W-:-:S04]  /*1560*/  USEL UR4, UR20, UR4, !UP1 ;  /* 0x0000000414047287 */ /* 0x000fc8000c800000 */
[----:B------:R-:W-:Y:S02]  /*1570*/  UIADD3 UR6, UPT, UPT, UR5, -UR4, URZ ;  /* 0x8000000405067290 */ /* 0x000fe4000fffe0ff */
[----:B------:R-:W-:Y:S02]  /*1580*/  UIADD3 UR4, UPT, UPT, -UR5, UR4, URZ ;  /* 0x0000000405047290 */ /* 0x000fe4000fffe1ff */
[----:B------:R-:W-:Y:S02]  /*1590*/  UIMAD UR20, UR6, UR10, UR20 ;  /* 0x0000000a061472a4 */ /* 0x000fe4000f8e0214 */
[----:B------:R-:W-:-:S12]  /*15a0*/  UIMAD UR16, UR4, UR12, UR16 ;  /* 0x0000000c041072a4 */ /* 0x000fd8000f8e0210 */
.L_x_19:
[----:B------:R-:W-:Y:S05]  /*15b0*/  BRA.U !UP5, `(.L_x_20) ;  /* 0x000000010d0c7547 */ /* 0x000fea000b800000 */
[----:B------:R-:W-:Y:S01]  /*15c0*/  UCGABAR_WAIT ;  /* 0x0000000000007dc7 */ /* 0x000fe20008000000 */
[----:B------:R-:W-:Y:S01]  /*15d0*/  CCTL.IVALL ;  /* 0x00000000ff00798f */ /* 0x000fe20002000000 */
[----:B------:R-:W-:Y:S05]  /*15e0*/  BRA `(.L_x_21) ;  /* 0x0000000000047947 */ /* 0x000fea0003800000 */
.L_x_20:
[----:B------:R-:W-:Y:S06]  /*15f0*/  BAR.SYNC.DEFER_BLOCKING 0x0 ;  /* 0x0000000000007b1d */ /* 0x000fec0000010000 */
.L_x_21:
[----:B------:R-:W-:Y:S05]  /*1600*/  BRA.U UP0, `(.L_x_22) ;  /* 0x0000001100c07547 */ /* 0x000fea000b800000 */
[----:B------:R-:W1:Y:S01]  /*1610*/  LDCU UR6, c[0x0][0x38c] ;  /* 0x00007180ff0677ac */ /* 0x000e620008000800 */
[----:B------:R-:W-:Y:S01]  /*1620*/  PLOP3.LUT P1, PT, PT, PT, UP3, 0x80, 0x8 ;  /* 0x000000000008781c */ /* 0x000fe20003f2f038 */
[----:B------:R-:W-:Y:S01]  /*1630*/  IMAD.MOV.U32 R12, RZ, RZ, 0x1 ;  /* 0x00000001ff0c7424 */ /* 0x000fe200078e00ff */
[----:B------:R-:W-:Y:S01]  /*1640*/  ISETP.EQ.OR P2, PT, R0, RZ, P3 ;  /* 0x000000ff0000720c */ /* 0x000fe20001f42670 */
[----:B------:R-:W-:Y:S01]  /*1650*/  UISETP.NE.AND UP1, UPT, UR17, URZ, UPT ;  /* 0x000000ff1100728c */ /* 0x000fe2000bf25270 */
[----:B------:R-:W-:Y:S02]  /*1660*/  PLOP3.LUT P1, PT, P1, PT, PT, 0x8, 0x80 ;  /* 0x000000000080781c */ /* 0x000fe40000f2e170 */
[----:B------:R-:W-:Y:S01]  /*1670*/  CS2R R10, SRZ ;  /* 0x00000000000a7805 */ /* 0x000fe2000001ff00 */
[----:B------:R-:W-:Y:S01]  /*1680*/  IMAD.MOV.U32 R9, RZ, RZ, RZ ;  /* 0x000000ffff097224 */ /* 0x000fe200078e00ff */
[----:B------:R-:W2:Y:S01]  /*1690*/  LDCU UR39, c[0x0][0x370] ;  /* 0x00006e00ff2777ac */ /* 0x000ea20008000800 */
[----:B------:R-:W-:Y:S01]  /*16a0*/  IMAD.MOV.U32 R8, RZ, RZ, 0x1 ;  /* 0x00000001ff087424 */ /* 0x000fe200078e00ff */
[----:B------:R-:W3:Y:S01]  /*16b0*/  LDCU.64 UR28, c[0x0][0x348] ;  /* 0x00006900ff1c77ac */ /* 0x000ee20008000a00 */
[----:B------:R-:W-:-:S02]  /*16c0*/  USHF.R.U32.HI UR44, URZ, 0x6, UR21 ;  /* 0x00000006ff2c7899 */ /* 0x000fc40008011615 */
[----:B-1----:R-:W-:Y:S02]  /*16d0*/  UIADD3 UR5, UPT, UPT, UR6, 0x3f, URZ ;  /* 0x0000003f06057890 */ /* 0x002fe4000fffe0ff */
[----:B------:R-:W-:Y:S02]  /*16e0*/  UIADD3 UR46, UPT, UPT, UR6, 0x7e, URZ ;  /* 0x0000007e062e7890 */ /* 0x000fe4000fffe0ff */
[----:B------:R-:W-:Y:S01]  /*16f0*/  USHF.R.S32.HI UR4, URZ, 0x1f, UR5 ;  /* 0x0000001fff047899 */ /* 0x000fe20008011405 */
[----:B------:R-:W1:Y:S03]  /*1700*/  LDCU UR38, c[0x0][0x374] ;  /* 0x00006e80ff2677ac */ /* 0x000e660008000800 */
[----:B------:R-:W-:Y:S02]  /*1710*/  ULEA.HI UR4, UR4, UR5, URZ, 0x6 ;  /* 0x0000000504047291 */ /* 0x000fe4000f8f30ff */
[----:B------:R-:W-:-:S02]  /*1720*/  USEL UR25, UR37, 0x2, UP1 ;  /* 0x0000000225197887 */ /* 0x000fc40008800000 */
[----:B------:R-:W-:Y:S02]  /*1730*/  USHF.R.S32.HI UR41, URZ, 0x6, UR4 ;  /* 0x00000006ff297899 */ /* 0x000fe40008011404 */
[----:B------:R-:W-:Y:S02]  /*1740*/  UIADD3 UR4, UPT, UPT, UR6, -0x1, URZ ;  /* 0xffffffff06047890 */ /* 0x000fe4000fffe0ff */
[----:B------:R-:W-:Y:S02]  /*1750*/  UISETP.LT.U32.AND UP0, UPT, UR41, 0x4, UPT ;  /* 0x000000042900788c */ /* 0x000fe4000bf01070 */
[----:B------:R-:W-:Y:S02]  /*1760*/  UISETP.GE.U32.AND UP2, UPT, UR4, -0x7f, UPT ;  /* 0xffffff810400788c */ /* 0x000fe4000bf46070 */
[----:B------:R-:W-:Y:S01]  /*1770*/  USEL UR40, UR41, 0x4, UP0 ;  /* 0x0000000429287887 */ /* 0x000fe20008000000 */
[----:B------:R-:W-:-:S03]  /*1780*/  UMOV UR5, URZ ;  /* 0x000000ff00057c82 */ /* 0x000fc60008000000 */
[----:B------:R-:W-:Y:S02]  /*1790*/  UIADD3 UR24, UPT, UPT, UR40, -0x1, URZ ;  /* 0xffffffff28187890 */ /* 0x000fe4000fffe0ff */
[----:B------:R-:W-:-:S03]  /*17a0*/  UIADD3 UR43, UPT, UPT, UR41, -UR40, URZ ;  /* 0x80000028292b7290 */ /* 0x000fc6000fffe0ff */
[----:B------:R-:W-:-:S04]  /*17b0*/  @UP2 UIADD3 UR24, UPT, UPT, UR40, URZ, URZ ;  /* 0x000000ff28182290 */ /* 0x000fc8000fffe0ff */
[----:B-123--:R-:W-:-:S12]  /*17c0*/  UIADD3 UR24, UPT, UPT, UR24, 0x1, URZ ;  /* 0x0000000118187890 */ /* 0x00efd8000fffe0ff */
.L_x_42:
[----:B------:R-:W-:Y:S01]  /*17d0*/  UISETP.NE.AND UP0, UPT, UR45, URZ, UPT ;  /* 0x000000ff2d00728c */ /* 0x000fe2000bf05270 */
[----:B-1----:R-:W1:Y:S08]  /*17e0*/  S2UR UR45, SR_CgaCtaId ;  /* 0x00000000002d79c3 */ /* 0x002e700000008800 */
[----:B------:R-:W-:Y:S05]  /*17f0*/  BRA.U UP0, `(.L_x_23) ;  /* 0x0000000100347547 */ /* 0x000fea000b800000 */
[----:B------:R-:W2:Y:S01]  /*1800*/  S2R R0, SR_CgaCtaId ;  /* 0x0000000000007919 */ /* 0x000ea20000008800 */
[----:B------:R-:W-:Y:S02]  /*1810*/  MOV R3, 0x400 ;  /* 0x0000040000037802 */ /* 0x000fe40000000f00 */
[----:B------:R-:W-:Y:S02]  /*1820*/  SHF.L.U32 R2, R8, 0x1f, RZ ;  /* 0x0000001f08027819 */ /* 0x000fe400000006ff */
[----:B--2---:R-:W-:-:S05]  /*1830*/  LEA R0, R0, R3, 0x18 ;  /* 0x0000000300007211 */ /* 0x004fca00078ec0ff */
[----:B------:R-:W-:-:S04]  /*1840*/  IMAD R3, R9, 0x8, R0 ;  /* 0x0000000809037824 */ /* 0x000fc800078e0200 */
[----:B------:R-:W2:Y:S02]  /*1850*/  SYNCS.PHASECHK.TRANS64.TRYWAIT P0, [R3+URZ+0xe0], R2 ;  /* 0x0000e002030075a7 */ /* 0x000ea400080011ff */
[----:B--2---:R-:W-:Y:S05]  /*1860*/  @!P0 BRA `(.L_x_24) ;  /* 0x0000006c00d88947 */ /* 0x004fea0003800000 */
.L_x_113:
[----:B------:R-:W-:Y:S01]  /*1870*/  VIADD R9, R9, 0x1 ;  /* 0x0000000109097836 */ /* 0x000fe20000000000 */
[----:B------:R2:W-:Y:S04]  /*1880*/  SYNCS.ARRIVE.TRANS64.A1T0 RZ, [R3+URZ+0xd0], RZ ;  /* 0x0000d0ff03ff79a7 */ /* 0x0005e800081000ff */
[----:B------:R-:W-:-:S04]  /*1890*/  ISETP.NE.AND P0, PT, R9, 0x2, PT ;  /* 0x000000020900780c */ /* 0x000fc80003f05270 */
[----:B------:R-:W-:Y:S02]  /*18a0*/  SEL R9, R9, RZ, P0 ;  /* 0x000000ff09097207 */ /* 0x000fe40000000000 */
[----:B--2---:R-:W-:-:S04]  /*18b0*/  SEL R3, RZ, 0x1, P0 ;  /* 0x00000001ff037807 */ /* 0x004fc80000000000 */
[----:B------:R-:W-:-:S07]  /*18c0*/  LOP3.LUT R8, R8, R3, RZ, 0x3c, !PT ;  /* 0x0000000308087212 */ /* 0x000fce00078e3cff */
.L_x_23:
[----:B------:R-:W-:Y:S01]  /*18d0*/  UMOV UR6, 0x400 ;  /* 0x0000040000067882 */ /* 0x000fe20000000000 */
[----:B------:R-:W-:Y:S01]  /*18e0*/  SHF.L.U32 R0, R12, 0x1f, RZ ;  /* 0x0000001f0c007819 */ /* 0x000fe200000006ff */
[----:B-1----:R-:W-:Y:S02]  /*18f0*/  ULEA UR6, UR45, UR6, 0x18 ;  /* 0x000000062d067291 */ /* 0x002fe4000f8ec0ff */
[----:B------:R-:W-:Y:S02]  /*1900*/  UISETP.GE.U32.AND UP0, UPT, UR46, 0x7f, UPT ;  /* 0x0000007f2e00788c */ /* 0x000fe4000bf06070 */
[----:B------:R-:W-:Y:S02]  /*1910*/  ULEA UR4, UR5, UR6, 0x3 ;  /* 0x0000000605047291 */ /* 0x000fe4000f8e18ff */
[----:B------:R-:W-:Y:S02]  /*1920*/  USHF.L.U32 UR11, UR20, 0x7, URZ ;  /* 0x00000007140b7899 */ /* 0x000fe400080006ff */
[----:B------:R-:W-:Y:S01]  /*1930*/  ULEA UR35, UR16, UR44, 0x7 ;  /* 0x0000002c10237291 */ /* 0x000fe2000f8e38ff */
[----:B------:R-:W-:-:S04]  /*1940*/  UMOV UR13, URZ ;  /* 0x000000ff000d7c82 */ /* 0x000fc80008000000 */
[----:B------:R1:W2:Y:S01]  /*1950*/  SYNCS.PHASECHK.TRANS64.TRYWAIT P0, [UR4+0x20], R0 ;  /* 0x00002000ff0075a7 */ /* 0x0002a20008001104 */
[----:B------:R-:W-:Y:S06]  /*1960*/  BRA.U !UP0, `(.L_x_25) ;  /* 0x0000000108bc7547 */ /* 0x000fec000b800000 */
[----:B------:R-:W-:Y:S01]  /*1970*/  UMOV UR7, URZ ;  /* 0x000000ff00077c82 */ /* 0x000fe20008000000 */
[----:B------:R-:W-:-:S05]  /*1980*/  UMOV UR4, UR5 ;  /* 0x0000000500047c82 */ /* 0x000fca0008000000 */
.L_x_31:
[----:B------:R-:W-:Y:S01]  /*1990*/  ULEA UR33, UR4, UR6, 0x3 ;  /* 0x0000000604217291 */ /* 0x000fe2000f8e18ff */
[----:B--2---:R-:W-:Y:S01]  /*19a0*/  @!P3 MOV R2, 0x4000 ;  /* 0x000040000002b802 */ /* 0x004fe20000000f00 */
[----:B--2-4-:R-:W-:Y:S10]  /*19b0*/  @P0 BRA `(.L_x_26) ;  /* 0x00000000000c0947 */ /* 0x014ff40003800000 */
[----:B------:R-:W-:-:S04]  /*19c0*/  SHF.L.U32 R3, R12, 0x1f, RZ ;  /* 0x0000001f0c037819 */ /* 0x000fc800000006ff */
[----:B------:R-:W2:Y:S02]  /*19d0*/  SYNCS.PHASECHK.TRANS64.TRYWAIT P0, [UR33+0x20], R3 ;  /* 0x00002003ff0075a7 */ /* 0x000ea40008001121 */
[----:B--2---:R-:W-:Y:S05]  /*19e0*/  @!P0 BRA `(.L_x_27) ;  /* 0x0000006c008c8947 */ /* 0x004fea0003800000 */
.L_x_26:
[----:B------:R2:W-:Y:S01]  /*19f0*/  @!P3 SYNCS.ARRIVE.TRANS64 RZ, [UR33], R2 ;  /* 0x00000002ffffb9a7 */ /* 0x0005e20008000021 */
[----:B------:R-:W-:-:S04]  /*1a00*/  ULOP3.LUT UR5, UR25, 0x2, URZ, 0xfc, !UPT ;  /* 0x0000000219057892 */ /* 0x000fc8000f8efcff */
[----:B------:R-:W-:-:S09]  /*1a10*/  UISETP.NE.AND UP0, UPT, UR5, 0x2, UPT ;  /* 0x000000020500788c */ /* 0x000fd2000bf05270 */
[----:B------:R-:W-:Y:S05]  /*1a20*/  BRA.U UP0, `(.L_x_28) ;  /* 0x0000000100047547 */ /* 0x000fea000b800000 */
[----:B------:R-:W-:Y:S05]  /*1a30*/  BPT.TRAP 0x1 ;  /* 0x000000040000795c */ /* 0x000fea0000300000 */
.L_x_28:
[----:B------:R-:W-:Y:S04]  /*1a40*/  BSSY.RECONVERGENT B0, `(.L_x_29) ;  /* 0x0000003000007945 */ /* 0x000fe80003800200 */
[----:B------:R-:W-:Y:S05]  /*1a50*/  @P2 BRA `(.L_x_30) ;  /* 0x0000000000042947 */ /* 0x000fea0003800000 */
[----:B------:R-:W-:Y:S05]  /*1a60*/  BPT.TRAP 0x1 ;  /* 0x000000040000795c */ /* 0x000fea0000300000 */
.L_x_30:
[----:B------:R-:W-:Y:S05]  /*1a70*/  BSYNC.RECONVERGENT B0 ;  /* 0x0000000000007941 */ /* 0x000fea0003800200 */
.L_x_29:
[----:B------:R-:W-:Y:S02]  /*1a80*/  UIADD3 UR5, UPT, UPT, UR4, 0x1, URZ ;  /* 0x0000000104057890 */ /* 0x000fe4000fffe0ff */
[----:B------:R-:W-:Y:S02]  /*1a90*/  UIADD3 UR16, UP1, UPT, UR28, 0x80, URZ ;  /* 0x000000801c107890 */ /* 0x000fe4000ff3e0ff */
[----:B------:R-:W-:Y:S02]  /*1aa0*/  UISETP.NE.AND UP0, UPT, UR5, 0x4, UPT ;  /* 0x000000040500788c */ /* 0x000fe4000bf05270 */
[----:B------:R-:W-:Y:S02]  /*1ab0*/  USHF.L.U32 UR34, UR7, 0x6, URZ ;  /* 0x0000000607227899 */ /* 0x000fe400080006ff */
[----:B------:R-:W-:Y:S02]  /*1ac0*/  USEL UR9, URZ, 0x1, UP0 ;  /* 0x00000001ff097887 */ /* 0x000fe40008000000 */
[----:B------:R-:W-:-:S02]  /*1ad0*/  USEL UR5, UR5, URZ, UP0 ;  /* 0x000000ff05057287 */ /* 0x000fc40008000000 */
[----:B------:R-:W-:Y:S02]  /*1ae0*/  UIADD3 UR14, UP0, UPT, UR28, 0x180, URZ ;  /* 0x000001801c0e7890 */ /* 0x000fe4000ff1e0ff */
[----:B------:R-:W-:Y:S01]  /*1af0*/  ULEA UR8, UR5, UR6, 0x3 ;  /* 0x0000000605087291 */ /* 0x000fe2000f8e18ff */
[----:B------:R-:W-:Y:S01]  /*1b00*/  LOP3.LUT R12, R12, UR9, RZ, 0x3c, !PT ;  /* 0x000000090c0c7c12 */ /* 0x000fe2000f8e3cff */
[----:B------:R-:W-:Y:S02]  /*1b10*/  UIADD3.X UR17, UPT, UPT, URZ, UR29, URZ, UP1, !UPT ;  /* 0x0000001dff117290 */ /* 0x000fe40008ffe4ff */
[----:B------:R-:W-:Y:S01]  /*1b20*/  UIADD3.X UR15, UPT, UPT, URZ, UR29, URZ, UP0, !UPT ;  /* 0x0000001dff0f7290 */ /* 0x000fe200087fe4ff */
[----:B-1----:R-:W-:Y:S01]  /*1b30*/  SHF.L.U32 R0, R12, 0x1f, RZ ;  /* 0x0000001f0c007819 */ /* 0x002fe200000006ff */
[----:B------:R-:W-:Y:S01]  /*1b40*/  UMOV UR18, 0x0 ;  /* 0x0000000000127882 */ /* 0x000fe20000000000 */
[----:B------:R-:W-:Y:S01]  /*1b50*/  UMOV UR19, 0x10000000 ;  /* 0x1000000000137882 */ /* 0x000fe20000000000 */
[----:B------:R-:W-:Y:S01]  /*1b60*/  UMOV UR12, UR36 ;  /* 0x00000024000c7c82 */ /* 0x000fe20008000000 */
[----:B------:R3:W4:Y:S01]  /*1b70*/  SYNCS.PHASECHK.TRANS64.TRYWAIT P0, [UR8+0x20], R0 ;  /* 0x00002000ff0075a7 */ /* 0x0007220008001108 */
[----:B------:R-:W-:Y:S01]  /*1b80*/  USHF.L.U32 UR8, UR4, 0xd, URZ ;  /* 0x0000000d04087899 */ /* 0x000fe200080006ff */
[----:B------:R-:W-:-:S02]  /*1b90*/  UMOV UR9, UR33 ;  /* 0x0000002100097c82 */ /* 0x000fc40008000000 */
[----:B------:R-:W-:Y:S01]  /*1ba0*/  UMOV UR4, 0x30000 ;  /* 0x0003000000047882 */ /* 0x000fe20000000000 */
[----:B------:R-:W-:Y:S02]  /*1bb0*/  ULOP3.LUT UR32, UR8, UR21, URZ, 0xfc, !UPT ;  /* 0x0000001508207292 */ /* 0x000fe4000f8efcff */
[----:B------:R-:W-:Y:S02]  /*1bc0*/  UIADD3 UR8, UPT, UPT, UR6, 0x10400, UR8 ;  /* 0x0001040006087890 */ /* 0x000fe4000fffe008 */
[----:B------:R-:W-:Y:S01]  /*1bd0*/  UIADD3 UR32, UPT, UPT, UR6, 0x8400, UR32 ;  /* 0x0000840006207890 */ /* 0x000fe2000fffe020 */
[----:B------:R-:W-:Y:S01]  /*1be0*/  UMOV UR10, UR34 ;  /* 0x00000022000a7c82 */ /* 0x000fe20008000000 */
[----:B------:R-:W-:Y:S01]  /*1bf0*/  UIADD3 UR7, UPT, UPT, UR7, 0x1, URZ ;  /* 0x0000000107077890 */ /* 0x000fe2000fffe0ff */
[----:B------:R-:W-:-:S03]  /*1c00*/  UMOV UR13, UR24 ;  /* 0x00000018000d7c82 */ /* 0x000fc60008000000 */
[----:B------:R-:W-:-:S03]  /*1c10*/  UISETP.NE.AND UP0, UPT, UR7, UR24, UPT ;  /* 0x000000180700728c */ /* 0x000fc6000bf05270 */
[----:B------:R1:W-:Y:S01]  /*1c20*/  UTMALDG.3D.MULTICAST [UR32], [UR16], UR4, desc[UR18] ;  /* 0x00001220100073b4 */ /* 0x0003e20008011804 */
[----:B------:R3:W-:Y:S01]  /*1c30*/  UTMALDG.3D [UR8], [UR14], desc[UR18] ;  /* 0x000012080e0075b4 */ /* 0x0007e20008011000 */
[----:B-1----:R-:W-:-:S04]  /*1c40*/  UMOV UR4, UR5 ;  /* 0x0000000500047c82 */ /* 0x002fc80008000000 */
[----:B---3--:R-:W-:Y:S05]  /*1c50*/  BRA.U UP0, `(.L_x_31) ;  /* 0xfffffffd004c7547 */ /* 0x008fea000b83ffff */
.L_x_25:
[----:B------:R-:W-:Y:S01]  /*1c60*/  ULEA UR4, UR5, UR6, 0x3 ;  /* 0x0000000605047291 */ /* 0x000fe2000f8e18ff */
[----:B-1----:R-:W-:Y:S01]  /*1c70*/  SHF.L.U32 R0, R12, 0x1f, RZ ;  /* 0x0000001f0c007819 */ /* 0x002fe200000006ff */
[----:B------:R-:W-:Y:S01]  /*1c80*/  @!P1 SYNCS.ARRIVE.TRANS64.A1T0 RZ, [UR6+0x68], RZ ;  /* 0x000068ffffff99a7 */ /* 0x000fe20008100006 */
[----:B------:R-:W-:-:S06]  /*1c90*/  UISETP.GT.AND UP0, UPT, UR41, UR40, UPT ;  /* 0x000000282900728c */ /* 0x000fcc000bf04270 */
[----:B--2-4-:R1:W2:Y:S03]  /*1ca0*/  SYNCS.PHASECHK.TRANS64.TRYWAIT P0, [UR4+0x20], R0 ;  /* 0x00002000ff0075a7 */ /* 0x0142a60008001104 */
[----:B------:R-:W-:Y:S05]  /*1cb0*/  BRA.U !UP0, `(.L_x_32) ;  /* 0x0000000108c07547 */ /* 0x000fea000b800000 */
[----:B------:R-:W-:Y:S01]  /*1cc0*/  UIADD3 UR26, UPT, UPT, UR43, UR13, URZ ;  /* 0x0000000d2b1a7290 */ /* 0x000fe2000fffe0ff */
[----:B------:R-:W-:-:S11]  /*1cd0*/  UMOV UR4, UR5 ;  /* 0x0000000500047c82 */ /* 0x000fd60008000000 */
.L_x_38:
[----:B------:R-:W-:Y:S01]  /*1ce0*/  ULEA UR17, UR4, UR6, 0x3 ;  /* 0x0000000604117291 */ /* 0x000fe2000f8e18ff */
[----:B--2---:R-:W-:Y:S01]  /*1cf0*/  @!P3 MOV R2, 0x4000 ;  /* 0x000040000002b802 */ /* 0x004fe20000000f00 */
[----:B--2-4-:R-:W-:Y:S10]  /*1d00*/  @P0 BRA `(.L_x_33) ;  /* 0x00000000000c0947 */ /* 0x014ff40003800000 */
[----:B------:R-:W-:-:S04]  /*1d10*/  SHF.L.U32 R3, R12, 0x1f, RZ ;  /* 0x0000001f0c037819 */ /* 0x000fc800000006ff */
[----:B------:R-:W2:Y:S02]  /*1d20*/  SYNCS.PHASECHK.TRANS64.TRYWAIT P0, [UR17+0x20], R3 ;  /* 0x00002003ff0075a7 */ /* 0x000ea40008001111 */
[----:B--2---:R-:W-:Y:S05]  /*1d30*/  @!P0 BRA `(.L_x_34) ;  /* 0x0000006800d08947 */ /* 0x004fea0003800000 */
.L_x_33:
[----:B------:R2:W-:Y:S01]  /*1d40*/  @!P3 SYNCS.ARRIVE.TRANS64 RZ, [UR17], R2 ;  /* 0x00000002ffffb9a7 */ /* 0x0005e20008000011 */
[----:B------:R-:W-:-:S04]  /*1d50*/  ULOP3.LUT UR5, UR25, 0x2, URZ, 0xfc, !UPT ;  /* 0x0000000219057892 */ /* 0x000fc8000f8efcff */
[----:B------:R-:W-:-:S09]  /*1d60*/  UISETP.NE.AND UP0, UPT, UR5, 0x2, UPT ;  /* 0x000000020500788c */ /* 0x000fd2000bf05270 */
[----:B------:R-:W-:Y:S05]  /*1d70*/  BRA.U UP0, `(.L_x_35) ;  /* 0x0000000100047547 */ /* 0x000fea000b800000 */
[----:B------:R-:W-:Y:S05]  /*1d80*/  BPT.TRAP 0x1 ;  /* 0x000000040000795c */ /* 0x000fea0000300000 */
.L_x_35:
[----:B------:R-:W-:Y:S04]  /*1d90*/  BSSY.RECONVERGENT B0, `(.L_x_36) ;  /* 0x0000003000007945 */ /* 0x000fe80003800200 */
[----:B------:R-:W-:Y:S05]  /*1da0*/  @P2 BRA `(.L_x_37) ;  /* 0x0000000000042947 */ /* 0x000fea0003800000 */
[----:B------:R-:W-:Y:S05]  /*1db0*/  BPT.TRAP 0x1 ;  /* 0x000000040000795c */ /* 0x000fea0000300000 */
.L_x_37:
[----:B------:R-:W-:Y:S05]  /*1dc0*/  BSYNC.RECONVERGENT B0 ;  /* 0x0000000000007941 */ /* 0x000fea0003800200 */
.L_x_36:
[----:B------:R-:W-:Y:S02]  /*1dd0*/  UIADD3 UR5, UPT, UPT, UR4, 0x1, URZ ;  /* 0x0000000104057890 */ /* 0x000fe4000fffe0ff */
[----:B------:R-:W-:Y:S02]  /*1de0*/  UIADD3 UR14, UP1, UPT, UR28, 0x80, URZ ;  /* 0x000000801c0e7890 */ /* 0x000fe4000ff3e0ff */
[----:B------:R-:W-:Y:S02]  /*1df0*/  UISETP.NE.AND UP0, UPT, UR5, 0x4, UPT ;  /* 0x000000040500788c */ /* 0x000fe4000bf05270 */
[----:B------:R-:W-:Y:S02]  /*1e00*/  USHF.L.U32 UR18, UR13, 0x6, URZ ;  /* 0x000000060d127899 */ /* 0x000fe400080006ff */
[----:B------:R-:W-:Y:S02]  /*1e10*/  USEL UR8, URZ, 0x1, UP0 ;  /* 0x00000001ff087887 */ /* 0x000fe40008000000 */
[----:B------:R-:W-:-:S02]  /*1e20*/  USEL UR5, UR5, URZ, UP0 ;  /* 0x000000ff05057287 */ /* 0x000fc40008000000 */
[----:B------:R-:W-:Y:S02]  /*1e30*/  UIADD3 UR22, UP0, UPT, UR28, 0x180, URZ ;  /* 0x000001801c167890 */ /* 0x000fe4000ff1e0ff */
[----:B------:R-:W-:Y:S01]  /*1e40*/  LOP3.LUT R12, R12, UR8, RZ, 0x3c, !PT ;  /* 0x000000080c0c7c12 */ /* 0x000fe2000f8e3cff */
[----:B------:R-:W-:Y:S02]  /*1e50*/  USHF.L.U32 UR8, UR4, 0xd, URZ ;  /* 0x0000000d04087899 */ /* 0x000fe400080006ff */
[----:B------:R-:W-:Y:S01]  /*1e60*/  ULEA UR7, UR5, UR6, 0x3 ;  /* 0x0000000605077291 */ /* 0x000fe2000f8e18ff */
[----:B-1----:R-:W-:Y:S01]  /*1e70*/  SHF.L.U32 R0, R12, 0x1f, RZ ;  /* 0x0000001f0c007819 */ /* 0x002fe200000006ff */
[----:B------:R-:W-:Y:S02]  /*1e80*/  ULOP3.LUT UR16, UR8, UR21, URZ, 0xfc, !UPT ;  /* 0x0000001508107292 */ /* 0x000fe4000f8efcff */
[----:B------:R-:W-:Y:S02]  /*1e90*/  UIADD3.X UR15, UPT, UPT, URZ, UR29, URZ, UP1, !UPT ;  /* 0x0000001dff0f7290 */ /* 0x000fe40008ffe4ff */
[----:B------:R-:W-:-:S02]  /*1ea0*/  UIADD3 UR16, UPT, UPT, UR6, 0x8400, UR16 ;  /* 0x0000840006107890 */ /* 0x000fc4000fffe010 */
[----:B------:R-:W-:Y:S01]  /*1eb0*/  UIADD3 UR8, UPT, UPT, UR6, 0x10400, UR8 ;  /* 0x0001040006087890 */ /* 0x000fe2000fffe008 */
[----:B------:R3:W4:Y:S01]  /*1ec0*/  SYNCS.PHASECHK.TRANS64.TRYWAIT P0, [UR7+0x20], R0 ;  /* 0x00002000ff0075a7 */ /* 0x0007220008001107 */
[----:B------:R-:W-:Y:S01]  /*1ed0*/  UIADD3.X UR23, UPT, UPT, URZ, UR29, URZ, UP0, !UPT ;  /* 0x0000001dff177290 */ /* 0x000fe200087fe4ff */
[----:B------:R-:W-:Y:S01]  /*1ee0*/  UMOV UR4, 0x30000 ;  /* 0x0003000000047882 */ /* 0x000fe20000000000 */
[----:B------:R-:W-:Y:S01]  /*1ef0*/  UMOV UR30, 0x0 ;  /* 0x00000000001e7882 */ /* 0x000fe20000000000 */
[----:B------:R-:W-:Y:S01]  /*1f00*/  UMOV UR31, 0x10000000 ;  /* 0x10000000001f7882 */ /* 0x000fe20000000000 */
[----:B------:R-:W-:Y:S01]  /*1f10*/  UMOV UR19, UR35 ;  /* 0x0000002300137c82 */ /* 0x000fe20008000000 */
[----:B------:R-:W-:Y:S01]  /*1f20*/  UMOV UR20, UR36 ;  /* 0x0000002400147c82 */ /* 0x000fe20008000000 */
[----:B------:R-:W-:Y:S01]  /*1f30*/  UMOV UR12, UR36 ;  /* 0x00000024000c7c82 */ /* 0x000fe20008000000 */
[----:B------:R-:W-:Y:S01]  /*1f40*/  UMOV UR9, UR17 ;  /* 0x0000001100097c82 */ /* 0x000fe20008000000 */
[----:B------:R-:W-:Y:S01]  /*1f50*/  UMOV UR10, UR18 ;  /* 0x00000012000a7c82 */ /* 0x000fe20008000000 */
[----:B------:R1:W-:Y:S01]  /*1f60*/  UTMALDG.3D.MULTICAST [UR16], [UR14], UR4, desc[UR30] ;  /* 0x00001e100e0073b4 */ /* 0x0003e20008011804 */
[----:B------:R-:W-:-:S04]  /*1f70*/  UIADD3 UR13, UPT, UPT, UR13, 0x1, URZ ;  /* 0x000000010d0d7890 */ /* 0x000fc8000fffe0ff */
[----:B------:R-:W-:Y:S01]  /*1f80*/  UISETP.NE.AND UP0, UPT, UR13, UR26, UPT ;  /* 0x0000001a0d00728c */ /* 0x000fe2000bf05270 */
[----:B------:R3:W-:Y:S01]  /*1f90*/  UTMALDG.3D [UR8], [UR22], desc[UR30] ;  /* 0x00001e08160075b4 */ /* 0x0007e20008011000 */
[----:B-1----:R-:W-:-:S07]  /*1fa0*/  UMOV UR4, UR5 ;  /* 0x0000000500047c82 */ /* 0x002fce0008000000 */
[----:B---3--:R-:W-:Y:S05]  /*1fb0*/  BRA.U UP0, `(.L_x_38) ;  /* 0xfffffffd00487547 */ /* 0x008fea000b83ffff */
.L_x_32:
[C---:B------:R-:W-:Y:S01]  /*1fc0*/  LEA R3, R11.reuse, UR6, 0x3 ;  /* 0x000000060b037c11 */ /* 0x040fe2000f8e18ff */
[----:B------:R-:W-:Y:S01]  /*1fd0*/  NOP ;  /* 0x0000000000007918 */ /* 0x000fe20000000000 */
[----:B-1----:R-:W-:Y:S02]  /*1fe0*/  SHF.L.U32 R0, R10, 0x1f, RZ ;  /* 0x0000001f0a007819 */ /* 0x002fe400000006ff */
[----:B------:R-:W-:Y:S02]  /*1ff0*/  LEA R5, R11, UR6, 0x4 ;  /* 0x000000060b057c11 */ /* 0x000fe4000f8e20ff */
[----:B--2-4-:R-:W1:Y:S02]  /*2000*/  SYNCS.PHASECHK.TRANS64.TRYWAIT P0, [R3+URZ+0x70], R0 ;  /* 0x00007000030075a7 */ /* 0x014e6400080011ff */
[----:B-1----:R-:W-:Y:S05]  /*2010*/  @!P0 BRA `(.L_x_39) ;  /* 0x0000006800308947 */ /* 0x002fea0003800000 */
.L_x_116:
[----:B------:R-:W2:Y:S01]  /*2020*/  LDS.128 R4, [R5+0x100] ;  /* 0x0001000005047984 */ /* 0x000ea20000000c00 */
[----:B------:R-:W-:Y:S01]  /*2030*/  UISETP.GE.AND UP0, UPT, UR42, 0x1, UPT ;  /* 0x000000012a00788c */ /* 0x000fe2000bf06270 */
[----:B------:R-:W-:Y:S01]  /*2040*/  @!PT LDS RZ, [RZ] ;  /* 0x00000000fffff984 */ /* 0x000fe20000000800 */
[----:B------:R-:W-:Y:S01]  /*2050*/  @!PT LDS RZ, [RZ] ;  /* 0x00000000fffff984 */ /* 0x000fe20000000800 */
[----:B------:R-:W-:Y:S01]  /*2060*/  @!PT LDS RZ, [RZ] ;  /* 0x00000000fffff984 */ /* 0x000fe20000000800 */
[----:B------:R-:W-:Y:S01]  /*2070*/  @!PT LDS RZ, [RZ] ;  /* 0x00000000fffff984 */ /* 0x000fe20000000800 */
[----:B------:R3:W-:Y:S06]  /*2080*/  MEMBAR.ALL.CTA ;  /* 0x0000000000007992 */ /* 0x0007ec0000008000 */
[----:B---3--:R-:W3:Y:S01]  /*2090*/  FENCE.VIEW.ASYNC.S ;  /* 0x00000000000073c6 */ /* 0x008ee20000000000 */
[----:B--2---:R-:W-:-:S13]  /*20a0*/  LOP3.LUT P0, RZ, R6, 0x1, RZ, 0xc0, !PT ;  /* 0x0000000106ff7812 */ /* 0x004fda000780c0ff */
[----:B---3--:R-:W-:Y:S01]  /*20b0*/  VOTEU.ANY UP1, P0 ;  /* 0x0000000000ff7886 */ /* 0x008fe20000020100 */
[----:B------:R-:W-:-:S13]  /*20c0*/  PLOP3.LUT P0, PT, PT, PT, UP1, 0x80, 0x8 ;  /* 0x000000000008781c */ /* 0x000fda0003f0f018 */
[----:B-1----:R-:W-:Y:S02]  /*20d0*/  @P0 LOP3.LUT R0, R5, 0xffff, RZ, 0xc0, !PT ;  /* 0x0000ffff05000812 */ /* 0x002fe400078ec0ff */
[----:B------:R-:W-:Y:S02]  /*20e0*/  @P0 MOV R2, R4 ;  /* 0x0000000400020202 */ /* 0x000fe40000000f00 */
[----:B------:R-:W-:Y:S01]  /*20f0*/  @P0 R2UR UR7, R0 ;  /* 0x00000000000702ca */ /* 0x000fe200000e0000 */
[----:B------:R-:W-:Y:S01]  /*2100*/  VIADD R0, R3, 0x80 ;  /* 0x0000008003007836 */ /* 0x000fe20000000000 */
[----:B------:R-:W-:Y:S02]  /*2110*/  @P0 SHF.R.U32.HI R4, RZ, 0x10, R5 ;  /* 0x00000010ff040819 */ /* 0x000fe40000011605 */
[----:B------:R-:W-:Y:S02]  /*2120*/  @P0 R2UR UR8, R2 ;  /* 0x00000000020802ca */ /* 0x000fe400000e0000 */
[----:B------:R-:W-:-:S02]  /*2130*/  PRMT R0, RZ, 0x654, R0 ;  /* 0x00000654ff007816 */ /* 0x000fc40000000000 */
[----:B------:R-:W-:Y:S02]  /*2140*/  @P0 R2UR UR4, R4 ;  /* 0x00000000040402ca */ /* 0x000fe400000e0000 */
[----:B------:R1:W-:Y:S03]  /*2150*/  SYNCS.ARRIVE.TRANS64.RED.A1T0 RZ, [R0+URZ], RZ ;  /* 0x000000ff00ff79a7 */ /* 0x0003e600081004ff */
[----:B------:R-:W-:-:S04]  /*2160*/  @UP1 UMOV UR27, UR7 ;  /* 0x00000007001b1c82 */ /* 0x000fc80008000000 */
[----:B------:R-:W-:-:S04]  /*2170*/  @UP1 UMOV UR37, UR8 ;  /* 0x0000000800251c82 */ /* 0x000fc80008000000 */
[----:B------:R-:W-:Y:S01]  /*2180*/  @UP1 UMOV UR36, UR4 ;  /* 0x0000000400241c82 */ /* 0x000fe20008000000 */
[----:B------:R-:W-:Y:S05]  /*2190*/  BRA.U !UP0, `(.L_x_40) ;  /* 0x0000000108d47547 */ /* 0x000fea000b800000 */
[----:B------:R-:W2:Y:S01]  /*21a0*/  LDCU.128 UR12, c[0x0][0xb10] ;  /* 0x00016200ff0c77ac */ /* 0x000ea20008000c00 */
[----:B------:R-:W3:Y:S01]  /*21b0*/  LDCU UR26, c[0x0][0xb20] ;  /* 0x00016400ff1a77ac */ /* 0x000ee20008000800 */
[----:B------:R-:W4:Y:S01]  /*21c0*/  LDCU UR20, c[0x0][0xb0c] ;  /* 0x00016180ff1477ac */ /* 0x000f220008000800 */
[----:B------:R-:W1:Y:S01]  /*21d0*/  LDCU.64 UR10, c[0x0][0xb28] ;  /* 0x00016500ff0a77ac */ /* 0x000e620008000a00 */
[----:B------:R-:W-:Y:S02]  /*21e0*/  UISETP.NE.AND UP3, UPT, UR42, 0x1, UPT ;  /* 0x000000012a00788c */ /* 0x000fe4000bf65270 */
[----:B--2---:R-:W-:Y:S02]  /*21f0*/  UIMAD.WIDE.U32 UR16, UR38, UR15, URZ ;  /* 0x0000000f261072a5 */ /* 0x004fe4000f8e00ff */
[----:B------:R-:W-:Y:S02]  /*2200*/  UIMAD.WIDE.U32 UR8, UR39, UR12, URZ ;  /* 0x0000000c270872a5 */ /* 0x000fe4000f8e00ff */
[----:B------:R-:W-:-:S02]  /*2210*/  UISETP.NE.AND UP0, UPT, UR14, 0x1, UPT ;  /* 0x000000010e00788c */ /* 0x000fc4000bf05270 */
[----:B------:R-:W-:Y:S01]  /*2220*/  UIMAD.WIDE.U32 UR22, UR27, UR15, URZ ;  /* 0x0000000f1b1672a5 */ /* 0x000fe2000f8e00ff */
[----:B------:R-:W-:Y:S02]  /*2230*/  UMOV UR16, UR17 ;  /* 0x0000001100107c82 */ /* 0x000fe40008000000 */
[----:B------:R-:W-:Y:S01]  /*2240*/  UMOV UR8, UR9 ;  /* 0x0000000900087c82 */ /* 0x000fe20008000000 */
[----:B---3--:R-:W-:Y:S02]  /*2250*/  USHF.R.U32.HI UR16, URZ, UR26, UR16 ;  /* 0x0000001aff107299 */ /* 0x008fe40008011610 */
[----:B----4-:R-:W-:Y:S02]  /*2260*/  UISETP.NE.AND UP2, UPT, UR20, 0x1, UPT ;  /* 0x000000011400788c */ /* 0x010fe4000bf45270 */
[----:B------:R-:W-:Y:S02]  /*2270*/  USHF.R.U32.HI UR8, URZ, UR13, UR8 ;  /* 0x0000000dff087299 */ /* 0x000fe40008011608 */
[----:B------:R-:W-:-:S02]  /*2280*/  USEL UR7, UR38, UR16, !UP0 ;  /* 0x0000001026077287 */ /* 0x000fc4000c000000 */
[----:B------:R-:W-:Y:S02]  /*2290*/  USEL UR8, UR39, UR8, !UP2 ;  /* 0x0000000827087287 */ /* 0x000fe4000d000000 */
[----:B-1----:R-:W-:Y:S01]  /*22a0*/  UIMAD.WIDE.U32 UR16, UR7, UR10, URZ ;  /* 0x0000000a071072a5 */ /* 0x002fe2000f8e00ff */
[----:B------:R-:W-:Y:S01]  /*22b0*/  UMOV UR4, UR23 ;  /* 0x0000001700047c82 */ /* 0x000fe20008000000 */
[----:B------:R-:W-:Y:S02]  /*22c0*/  UIMAD.WIDE.U32 UR18, UR37, UR12, URZ ;  /* 0x0000000c251272a5 */ /* 0x000fe4000f8e00ff */
[----:B------:R-:W-:-:S03]  /*22d0*/  UIMAD.WIDE.U32 UR22, UR8, UR10, URZ ;  /* 0x0000000a081672a5 */ /* 0x000fc6000f8e00ff */
[----:B------:R-:W-:Y:S01]  /*22e0*/  UMOV UR16, UR17 ;  /* 0x0000001100107c82 */ /* 0x000fe20008000000 */
[----:B------:R-:W-:Y:S02]  /*22f0*/  USHF.R.U32.HI UR4, URZ, UR26, UR4 ;  /* 0x0000001aff047299 */ /* 0x000fe40008011604 */
[----:B------:R-:W-:Y:S01]  /*2300*/  @UP3 USHF.R.U32.HI UR7, URZ, UR11, UR16 ;  /* 0x0000000bff073299 */ /* 0x000fe20008011610 */
[----:B------:R-:W-:Y:S01]  /*2310*/  UMOV UR18, UR19 ;  /* 0x0000001300127c82 */ /* 0x000fe20008000000 */
[----:B------:R-:W-:Y:S01]  /*2320*/  UMOV UR22, UR23 ;  /* 0x0000001700167c82 */ /* 0x000fe20008000000 */
[----:B------:R-:W-:Y:S02]  /*2330*/  USHF.R.U32.HI UR13, URZ, UR13, UR18 ;  /* 0x0000000dff0d7299 */ /* 0x000fe40008011612 */
[----:B------:R-:W-:Y:S02]  /*2340*/  USEL UR4, UR27, UR4, !UP0 ;  /* 0x000000041b047287 */ /* 0x000fe4000c000000 */
[----:B------:R-:W-:-:S02]  /*2350*/  @UP3 USHF.R.U32.HI UR8, URZ, UR11, UR22 ;  /* 0x0000000bff083299 */ /* 0x000fc40008011616 */
[----:B------:R-:W-:Y:S02]  /*2360*/  UIMAD UR9, UR42, UR7, URZ ;  /* 0x000000072a0972a4 */ /* 0x000fe4000f8e02ff */
[----:B------:R-:W-:Y:S02]  /*2370*/  USEL UR7, UR37, UR13, !UP2 ;  /* 0x0000000d25077287 */ /* 0x000fe4000d000000 */
[----:B------:R-:W-:Y:S02]  /*2380*/  UIMAD UR12, UR42, UR8, URZ ;  /* 0x000000082a0c72a4 */ /* 0x000fe4000f8e02ff */
[----:B------:R-:W-:Y:S02]  /*2390*/  UISETP.GE.AND UP0, UPT, UR4, UR9, UPT ;  /* 0x000000090400728c */ /* 0x000fe4000bf06270 */
[----:B------:R-:W-:Y:S02]  /*23a0*/  UIMAD.WIDE.U32 UR16, UR4, UR10, URZ ;  /* 0x0000000a041072a5 */ /* 0x000fe4000f8e00ff */
[----:B------:R-:W-:-:S02]  /*23b0*/  UISETP.GE.OR UP0, UPT, UR7, UR12, UP0 ;  /* 0x0000000c0700728c */ /* 0x000fc40008706670 */
        /* <DEDUP_REMOVED lines=19> */
.L_x_40:
[----:B------:R-:W2:Y:S02]  /*24f0*/  LDCU UR4, c[0x0][0xb30] ;  /* 0x00016600ff0477ac */ /* 0x000ea40008000800 */
[----:B--2---:R-:W-:-:S09]  /*2500*/  UISETP.NE.AND UP0, UPT, UR4, 0x1, UPT ;  /* 0x000000010400788c */ /* 0x004fd2000bf05270 */
[----:B------:R-:W-:Y:S05]  /*2510*/  BRA.U UP0, `(.L_x_41) ;  /* 0x0000000100447547 */ /* 0x000fea000b800000 */
[----:B------:R-:W2:Y:S01]  /*2520*/  LDCU.128 UR12, c[0x0][0xb10] ;  /* 0x00016200ff0c77ac */ /* 0x000ea20008000c00 */
[----:B------:R-:W3:Y:S01]  /*2530*/  LDCU UR16, c[0x0][0xb0c] ;  /* 0x00016180ff1077ac */ /* 0x000ee20008000800 */
[----:B------:R-:W4:Y:S01]  /*2540*/  LDCU UR17, c[0x0][0xb20] ;  /* 0x00016400ff1177ac */ /* 0x000f220008000800 */
[----:B--2---:R-:W-:Y:S02]  /*2550*/  UIMAD.WIDE.U32 UR10, UR37, UR12, URZ ;  /* 0x0000000c250a72a5 */ /* 0x004fe4000f8e00ff */
[----:B------:R-:W-:Y:S02]  /*2560*/  UIMAD.WIDE.U32 UR8, UR27, UR15, URZ ;  /* 0x0000000f1b0872a5 */ /* 0x000fe4000f8e00ff */
[----:B---3--:R-:W-:Y:S02]  /*2570*/  UISETP.NE.AND UP2, UPT, UR16, 0x1, UPT ;  /* 0x000000011000788c */ /* 0x008fe4000bf45270 */
[----:B------:R-:W-:Y:S01]  /*2580*/  UISETP.NE.AND UP0, UPT, UR14, 0x1, UPT ;  /* 0x000000010e00788c */ /* 0x000fe2000bf05270 */
[----:B------:R-:W-:-:S02]  /*2590*/  UMOV UR7, UR11 ;  /* 0x0000000b00077c82 */ /* 0x000fc40008000000 */
[----:B------:R-:W-:Y:S01]  /*25a0*/  UMOV UR4, UR9 ;  /* 0x0000000900047c82 */ /* 0x000fe20008000000 */
[----:B------:R-:W-:Y:S02]  /*25b0*/  USHF.R.U32.HI UR7, URZ, UR13, UR7 ;  /* 0x0000000dff077299 */ /* 0x000fe40008011607 */
[----:B----4-:R-:W-:Y:S02]  /*25c0*/  USHF.R.U32.HI UR4, URZ, UR17, UR4 ;  /* 0x00000011ff047299 */ /* 0x010fe40008011604 */
[----:B------:R-:W-:Y:S02]  /*25d0*/  USEL UR7, UR37, UR7, !UP2 ;  /* 0x0000000725077287 */ /* 0x000fe4000d000000 */
[----:B------:R-:W-:-:S04]  /*25e0*/  USEL UR4, UR27, UR4, !UP0 ;  /* 0x000000041b047287 */ /* 0x000fc8000c000000 */
[----:B------:R-:W-:Y:S02]  /*25f0*/  UIADD3 UR8, UPT, UPT, UR7, -UR4, URZ ;  /* 0x8000000407087290 */ /* 0x000fe4000fffe0ff */
[----:B------:R-:W-:Y:S02]  /*2600*/  UIADD3 UR4, UPT, UPT, -UR7, UR4, URZ ;  /* 0x0000000407047290 */ /* 0x000fe4000fffe1ff */
[----:B------:R-:W-:Y:S02]  /*2610*/  UIMAD UR27, UR8, UR14, UR27 ;  /* 0x0000000e081b72a4 */ /* 0x000fe4000f8e021b */
[----:B------:R-:W-:-:S12]  /*2620*/  UIMAD UR37, UR4, UR16, UR37 ;  /* 0x00000010042572a4 */ /* 0x000fd8000f8e0225 */
.L_x_41:
[----:B------:R-:W-:Y:S01]  /*2630*/  VIADD R11, R11, 0x1 ;  /* 0x000000010b0b7836 */ /* 0x000fe20000000000 */
[----:B------:R-:W-:Y:S01]  /*2640*/  R2UR UR4, R160 ;  /* 0x00000000a00472ca */ /* 0x000fe200000e0000 */
[----:B------:R-:W-:Y:S01]  /*2650*/  UIADD3 UR20, UPT, UPT, UR27, UR63, URZ ;  /* 0x0000003f1b147290 */ /* 0x000fe2000fffe0ff */
[----:B------:R-:W-:Y:S02]  /*2660*/  PLOP3.LUT P1, PT, PT, PT, PT, 0x80, 0x8 ;  /* 0x000000000008781c */ /* 0x000fe40003f2f070 */
[----:B------:R-:W-:-:S04]  /*2670*/  ISETP.NE.AND P0, PT, R11, 0x2, PT ;  /* 0x000000020b00780c */ /* 0x000fc80003f05270 */
[----:B------:R-:W-:Y:S02]  /*2680*/  SEL R3, RZ, 0x1, P0 ;  /* 0x00000001ff037807 */ /* 0x000fe40000000000 */
[----:B------:R-:W-:Y:S02]  /*2690*/  SEL R11, R11, RZ, P0 ;  /* 0x000000ff0b0b7207 */ /* 0x000fe40000000000 */
[----:B------:R-:W-:Y:S01]  /*26a0*/  LOP3.LUT R10, R10, R3, RZ, 0x3c, !PT ;  /* 0x000000030a0a7212 */ /* 0x000fe200078e3cff */
[----:B------:R-:W-:Y:S01]  /*26b0*/  UIADD3 UR16, UPT, UPT, UR37, UR4, URZ ;  /* 0x0000000425107290 */ /* 0x000fe2000fffe0ff */
[----:B------:R-:W-:Y:S11]  /*26c0*/  BRA.U UP1, `(.L_x_42) ;  /* 0xfffffff101407547 */ /* 0x000ff6000b83ffff */
[----:B------:R-:W-:Y:S01]  /*26d0*/  UIADD3 UR7, UPT, UPT, UR6, 0x20, URZ ;  /* 0x0000002006077890 */ /* 0x000fe2000fffe0ff */
[----:B------:R-:W-:-:S03]  /*26e0*/  SHF.L.U32 R3, R12, 0x1f, RZ ;  /* 0x0000001f0c037819 */ /* 0x000fc600000006ff */
[----:B------:R-:W-:-:S09]  /*26f0*/  ULEA UR4, UR5, UR7, 0x3 ;  /* 0x0000000705047291 */ /* 0x000fd2000f8e18ff */
[----:B------:R-:W2:Y:S02]  /*2700*/  SYNCS.PHASECHK.TRANS64.TRYWAIT P0, [UR4], R3 ;  /* 0x00000003ff0075a7 */ /* 0x000ea40008001104 */
[----:B--2---:R-:W-:Y:S05]  /*2710*/  @!P0 BRA `(.L_x_43) ;  /* 0x0000006000848947 */ /* 0x004fea0003800000 */
.L_x_118:
[----:B------:R-:W-:-:S04]  /*2720*/  UIADD3 UR4, UPT, UPT, UR5, 0x1, URZ ;  /* 0x0000000105047890 */ /* 0x000fc8000fffe0ff */
[----:B------:R-:W-:-:S04]  /*2730*/  UISETP.NE.AND UP0, UPT, UR4, 0x4, UPT ;  /* 0x000000040400788c */ /* 0x000fc8000bf05270 */
[----:B------:R-:W-:Y:S02]  /*2740*/  USEL UR6, URZ, 0x1, UP0 ;  /* 0x00000001ff067887 */ /* 0x000fe40008000000 */
[----:B------:R-:W-:-:S04]  /*2750*/  USEL UR4, UR4, URZ, UP0 ;  /* 0x000000ff04047287 */ /* 0x000fc80008000000 */
[----:B------:R-:W-:Y:S01]  /*2760*/  ULEA UR5, UR4, UR7, 0x3 ;  /* 0x0000000704057291 */ /* 0x000fe2000f8e18ff */
[----:B------:R-:W-:-:S04]  /*2770*/  LOP3.LUT R2, R12, UR6, RZ, 0x3c, !PT ;  /* 0x000000060c027c12 */ /* 0x000fc8000f8e3cff */
[----:B-1----:R-:W-:-:S04]  /*2780*/  SHF.L.U32 R3, R2, 0x1f, RZ ;  /* 0x0000001f02037819 */ /* 0x002fc800000006ff */
[----:B------:R-:W1:Y:S02]  /*2790*/  SYNCS.PHASECHK.TRANS64.TRYWAIT P0, [UR5], R3 ;  /* 0x00000003ff0075a7 */ /* 0x000e640008001105 */
[----:B-1----:R-:W-:Y:S05]  /*27a0*/  @!P0 BRA `(.L_x_44) ;  /* 0x0000006000788947 */ /* 0x002fea0003800000 */
.L_x_120:
        /* <DEDUP_REMOVED lines=9> */
.L_x_122:
[----:B------:R-:W-:-:S04]  /*2840*/  UIADD3 UR4, UPT, UPT, UR4, 0x1, URZ ;  /* 0x0000000104047890 */ /* 0x000fc8000fffe0ff */
[----:B------:R-:W-:-:S04]  /*2850*/  UISETP.NE.AND UP0, UPT, UR4, 0x4, UPT ;  /* 0x000000040400788c */ /* 0x000fc8000bf05270 */
[----:B------:R-:W-:Y:S02]  /*2860*/  USEL UR5, URZ, 0x1, UP0 ;  /* 0x00000001ff057887 */ /* 0x000fe40008000000 */
[----:B------:R-:W-:-:S04]  /*2870*/  USEL UR4, UR4, URZ, UP0 ;  /* 0x000000ff04047287 */ /* 0x000fc80008000000 */
[----:B------:R-:W-:Y:S01]  /*2880*/  ULEA UR4, UR4, UR7, 0x3 ;  /* 0x0000000704047291 */ /* 0x000fe2000f8e18ff */
[----:B-1----:R-:W-:-:S04]  /*2890*/  LOP3.LUT R3, R2, UR5, RZ, 0x3c, !PT ;  /* 0x0000000502037c12 */ /* 0x002fc8000f8e3cff */
[----:B------:R-:W-:Y:S01]  /*28a0*/  SHF.L.U32 R3, R3, 0x1f, RZ ;  /* 0x0000001f03037819 */ /* 0x000fe200000006ff */
[----:B------:R-:W-:-:S07]  /*28b0*/  IMAD.U32 R0, RZ, RZ, UR4 ;  /* 0x00000004ff007e24 */ /* 0x000fce000f8e00ff */
.L_x_46:
[----:B-1----:R1:W2:Y:S02]  /*28c0*/  SYNCS.PHASECHK.TRANS64.TRYWAIT P0, [R0+URZ], R3 ;  /* 0x00000003000075a7 */ /* 0x0022a400080011ff */
[----:B--2---:R-:W-:Y:S05]  /*28d0*/  @!P0 NANOSLEEP.SYNCS 0x989680 ;  /* 0x009896800000895d */ /* 0x004fea0003900000 */
[----:B------:R-:W2:Y:S02]  /*28e0*/  @!P0 SYNCS.PHASECHK.TRANS64 P0, [R0+URZ], R3 ;  /* 0x00000003000085a7 */ /* 0x000ea400080010ff */
[----:B--2---:R-:W-:Y:S05]  /*28f0*/  @P0 EXIT ;  /* 0x000000000000094d */ /* 0x004fea0003800000 */
[----:B------:R-:W-:Y:S05]  /*2900*/  BRA `(.L_x_46) ;  /* 0xfffffffc00ec7947 */ /* 0x000fea000383ffff */
.L_x_22:
[----:B------:R-:W-:-:S04]  /*2910*/  UISETP.NE.AND UP0, UPT, UR45, URZ, UPT ;  /* 0x000000ff2d00728c */ /* 0x000fc8000bf05270 */
[----:B------:R-:W-:-:S09]  /*2920*/  UISETP.NE.OR UP0, UPT, UR17, 0x1, UP0 ;  /* 0x000000011100788c */ /* 0x000fd20008705670 */
[----:B------:R-:W-:Y:S05]  /*2930*/  BRA.U UP0, `(.L_x_47) ;  /* 0x0000000500487547 */ /* 0x000fea000b800000 */
[----:B------:R-:W-:Y:S01]  /*2940*/  ISETP.GE.U32.AND P2, PT, R0, 0x2, PT ;  /* 0x000000020000780c */ /* 0x000fe20003f46070 */
[----:B------:R-:W-:Y:S01]  /*2950*/  IMAD.MOV.U32 R12, RZ, RZ, 0x1 ;  /* 0x00000001ff0c7424 */ /* 0x000fe200078e00ff */
[----:B------:R-:W-:Y:S02]  /*2960*/  CS2R R10, SRZ ;  /* 0x00000000000a7805 */ /* 0x000fe4000001ff00 */
[----:B------:R-:W-:Y:S01]  /*2970*/  CS2R R8, SRZ ;  /* 0x0000000000087805 */ /* 0x000fe2000001ff00 */
[----:B------:R-:W-:Y:S01]  /*2980*/  UMOV UR6, 0x400 ;  /* 0x0000040000067882 */ /* 0x000fe20000000000 */
[----:B------:R-:W-:Y:S01]  /*2990*/  UMOV UR5, URZ ;  /* 0x000000ff00057c82 */ /* 0x000fe20008000000 */
[----:B------:R-:W-:-:S12]  /*29a0*/  ULEA UR6, UR45, UR6, 0x18 ;  /* 0x000000062d067291 */ /* 0x000fd8000f8ec0ff */
.L_x_51:
[----:B------:R-:W-:Y:S02]  /*29b0*/  LEA R2, R8, UR6, 0x3 ;  /* 0x0000000608027c11 */ /* 0x000fe4000f8e18ff */
[----:B------:R-:W-:-:S03]  /*29c0*/  SHF.L.U32 R5, R9, 0x1f, RZ ;  /* 0x0000001f09057819 */ /* 0x000fc600000006ff */
[----:B------:R-:W-:Y:S01]  /*29d0*/  VIADD R4, R2, 0xe0 ;  /* 0x000000e002047836 */ /* 0x000fe20000000000 */
[----:B------:R-:W1:Y:S02]  /*29e0*/  SYNCS.PHASECHK.TRANS64.TRYWAIT P0, [R2+URZ+0xd0], R5 ;  /* 0x0000d005020075a7 */ /* 0x000e6400080011ff */
[----:B-1----:R-:W-:Y:S05]  /*29f0*/  @!P0 BRA `(.L_x_48) ;  /* 0x0000006000148947 */ /* 0x002fea0003800000 */
.L_x_123:
[----:B------:R-:W-:Y:S01]  /*2a00*/  ULEA UR4, UR5, UR6, 0x3 ;  /* 0x0000000605047291 */ /* 0x000fe2000f8e18ff */
[----:B------:R-:W-:Y:S02]  /*2a10*/  PRMT R4, RZ, 0x654, R4 ;  /* 0x00000654ff047816 */ /* 0x000fe40000000004 */
[----:B-1----:R-:W-:Y:S01]  /*2a20*/  SHF.L.U32 R5, R12, 0x1f, RZ ;  /* 0x0000001f0c057819 */ /* 0x002fe200000006ff */
[----:B------:R-:W-:Y:S01]  /*2a30*/  UIADD3 UR7, UPT, UPT, UR4, 0x70, URZ ;  /* 0x0000007004077890 */ /* 0x000fe2000fffe0ff */
[----:B------:R1:W-:Y:S05]  /*2a40*/  SYNCS.ARRIVE.TRANS64.RED.A1T0 RZ, [R4+URZ], RZ ;  /* 0x000000ff04ff79a7 */ /* 0x0003ea00081004ff */
[----:B------:R-:W-:Y:S01]  /*2a50*/  IMAD.U32 R7, RZ, RZ, UR7 ;  /* 0x00000007ff077e24 */ /* 0x000fe2000f8e00ff */
[----:B------:R-:W2:Y:S04]  /*2a60*/  SYNCS.PHASECHK.TRANS64.TRYWAIT P0, [UR4+0x80], R5 ;  /* 0x00008005ff0075a7 */ /* 0x000ea80008001104 */
[----:B------:R-:W-:Y:S01]  /*2a70*/  PRMT R6, R0, 0x654, R7 ;  /* 0x0000065400067816 */ /* 0x000fe20000000007 */
[----:B-1----:R-:W-:Y:S01]  /*2a80*/  @!P2 IMAD.MOV.U32 R4, RZ, RZ, 0x10 ;  /* 0x00000010ff04a424 */ /* 0x002fe200078e00ff */
[----:B--2---:R-:W-:Y:S06]  /*2a90*/  @!P0 BRA `(.L_x_49) ;  /* 0x0000006000008947 */ /* 0x004fec0003800000 */
.L_x_125:
[----:B------:R-:W-:Y:S01]  /*2aa0*/  ULEA UR8, UR5, UR6, 0x4 ;  /* 0x0000000605087291 */ /* 0x000fe2000f8e20ff */
[----:B------:R-:W-:Y:S01]  /*2ab0*/  SEL R3, R6, R3, !P2 ;  /* 0x0000000306037207 */ /* 0x000fe20005000000 */
[----:B------:R-:W-:Y:S01]  /*2ac0*/  UIADD3 UR9, UPT, UPT, UR4, 0x70, URZ ;  /* 0x0000007004097890 */ /* 0x000fe2000fffe0ff */
[----:B-1----:R-:W-:Y:S01]  /*2ad0*/  LEA R2, R11, UR6, 0x3 ;  /* 0x000000060b027c11 */ /* 0x002fe2000f8e18ff */
[----:B------:R-:W-:Y:S01]  /*2ae0*/  UIADD3 UR8, UPT, UPT, UR8, 0x100, URZ ;  /* 0x0000010008087890 */ /* 0x000fe2000fffe0ff */
[----:B------:R-:W-:Y:S01]  /*2af0*/  SHF.L.U32 R5, R10, 0x1f, RZ ;  /* 0x0000001f0a057819 */ /* 0x000fe200000006ff */
[----:B------:R1:W-:Y:S01]  /*2b00*/  @!P2 SYNCS.ARRIVE.TRANS64.RED RZ, [R3+URZ], R4 ;  /* 0x0000000403ffa9a7 */ /* 0x0003e200080004ff */
[----:B------:R-:W-:Y:S01]  /*2b10*/  UIADD3 UR4, UPT, UPT, UR5, 0x1, URZ ;  /* 0x0000000105047890 */ /* 0x000fe2000fffe0ff */
[----:B------:R-:W-:-:S03]  /*2b20*/  VIADD R8, R8, 0x1 ;  /* 0x0000000108087836 */ /* 0x000fc60000000000 */
[----:B------:R-:W-:Y:S02]  /*2b30*/  UISETP.NE.AND UP0, UPT, UR4, 0x2, UPT ;  /* 0x000000020400788c */ /* 0x000fe4000bf05270 */
[----:B------:R-:W-:Y:S06]  /*2b40*/  UGETNEXTWORKID.BROADCAST [UR8], [UR9] ;  /* 0x00000000080073ca */ /* 0x000fec0008000100 */
[----:B------:R-:W-:Y:S01]  /*2b50*/  USEL UR7, URZ, 0x1, UP0 ;  /* 0x00000001ff077887 */ /* 0x000fe20008000000 */
[----:B------:R-:W-:Y:S01]  /*2b60*/  ISETP.NE.AND P0, PT, R8, 0x2, PT ;  /* 0x000000020800780c */ /* 0x000fe20003f05270 */
[----:B------:R-:W-:Y:S01]  /*2b70*/  USEL UR5, UR4, URZ, UP0 ;  /* 0x000000ff04057287 */ /* 0x000fe20008000000 */
[----:B------:R-:W2:Y:S03]  /*2b80*/  SYNCS.PHASECHK.TRANS64.TRYWAIT P1, [R2+URZ+0x70], R5 ;  /* 0x00007005020075a7 */ /* 0x000ea600080211ff */
[----:B------:R-:W-:Y:S01]  /*2b90*/  LOP3.LUT R12, R12, UR7, RZ, 0x3c, !PT ;  /* 0x000000070c0c7c12 */ /* 0x000fe2000f8e3cff */
[----:B-12---:R-:W-:Y:S07]  /*2ba0*/  @!P1 BRA `(.L_x_50) ;  /* 0x0000005c00d49947 */ /* 0x006fee0003800000 */
.L_x_126:
[C---:B------:R-:W-:Y:S01]  /*2bb0*/  LEA R4, R11.reuse, UR6, 0x4 ;  /* 0x000000060b047c11 */ /* 0x040fe2000f8e20ff */
[----:B-1----:R-:W-:Y:S01]  /*2bc0*/  VIADD R2, R2, 0x80 ;  /* 0x0000008002027836 */ /* 0x002fe20000000000 */
[----:B------:R-:W-:Y:S01]  /*2bd0*/  SEL R8, R8, RZ, P0 ;  /* 0x000000ff08087207 */ /* 0x000fe20000000000 */
[----:B------:R-:W-:-:S03]  /*2be0*/  VIADD R11, R11, 0x1 ;  /* 0x000000010b0b7836 */ /* 0x000fc60000000000 */
[----:B------:R-:W1:Y:S01]  /*2bf0*/  LDS.128 R4, [R4+0x100] ;  /* 0x0001000004047984 */ /* 0x000e620000000c00 */
[----:B------:R-:W-:Y:S02]  /*2c00*/  PRMT R2, RZ, 0x654, R2 ;  /* 0x00000654ff027816 */ /* 0x000fe40000000002 */
[C---:B------:R-:W-:Y:S01]  /*2c10*/  ISETP.NE.AND P1, PT, R11.reuse, 0x2, PT ;  /* 0x000000020b00780c */ /* 0x040fe20003f25270 */
[----:B------:R-:W-:Y:S01]  /*2c20*/  @!PT LDS RZ, [RZ] ;  /* 0x00000000fffff984 */ /* 0x000fe20000000800 */
[----:B------:R-:W-:Y:S01]  /*2c30*/  @!PT LDS RZ, [RZ] ;  /* 0x00000000fffff984 */ /* 0x000fe20000000800 */
[----:B------:R-:W-:Y:S01]  /*2c40*/  @!PT LDS RZ, [RZ] ;  /* 0x00000000fffff984 */ /* 0x000fe20000000800 */
[----:B------:R-:W-:Y:S01]  /*2c50*/  @!PT LDS RZ, [RZ] ;  /* 0x00000000fffff984 */ /* 0x000fe20000000800 */
[----:B------:R2:W-:Y:S06]  /*2c60*/  MEMBAR.ALL.CTA ;  /* 0x0000000000007992 */ /* 0x0005ec0000008000 */
[----:B--2---:R-:W2:Y:S01]  /*2c70*/  FENCE.VIEW.ASYNC.S ;  /* 0x00000000000073c6 */ /* 0x004ea20000000000 */
[----:B------:R-:W-:Y:S01]  /*2c80*/  SEL R11, R11, RZ, P1 ;  /* 0x000000ff0b0b7207 */ /* 0x000fe20000800000 */
[----:B--2---:R2:W-:Y:S01]  /*2c90*/  SYNCS.ARRIVE.TRANS64.RED.A1T0 RZ, [R2+URZ], RZ ;  /* 0x000000ff02ff79a7 */ /* 0x0045e200081004ff */
[----:B-1----:R-:W-:-:S02]  /*2ca0*/  LOP3.LUT P3, RZ, R6, 0x1, RZ, 0xc0, !PT ;  /* 0x0000000106ff7812 */ /* 0x002fc4000786c0ff */
[----:B------:R-:W-:-:S04]  /*2cb0*/  SEL R5, RZ, 0x1, P1 ;  /* 0x00000001ff057807 */ /* 0x000fc80000800000 */
[----:B------:R-:W-:Y:S02]  /*2cc0*/  LOP3.LUT R10, R10, R5, RZ, 0x3c, !PT ;  /* 0x000000050a0a7212 */ /* 0x000fe400078e3cff */
[----:B--2---:R-:W-:-:S04]  /*2cd0*/  SEL R2, RZ, 0x1, P0 ;  /* 0x00000001ff027807 */ /* 0x004fc80000000000 */
[----:B------:R-:W-:Y:S01]  /*2ce0*/  LOP3.LUT R9, R9, R2, RZ, 0x3c, !PT ;  /* 0x0000000209097212 */ /* 0x000fe200078e3cff */
[----:B------:R-:W-:Y:S06]  /*2cf0*/  @P3 BRA `(.L_x_51) ;  /* 0xfffffffc002c3947 */ /* 0x000fec000383ffff */
[----:B------:R-:W-:Y:S01]  /*2d00*/  ULEA UR4, UR5, UR6, 0x3 ;  /* 0x0000000605047291 */ /* 0x000fe2000f8e18ff */
[----:B------:R-:W-:-:S08]  /*2d10*/  SHF.L.U32 R3, R12, 0x1f, RZ ;  /* 0x0000001f0c037819 */ /* 0x000fd000000006ff */
[----:B------:R-:W1:Y:S02]  /*2d20*/  SYNCS.PHASECHK.TRANS64 P0, [UR4+0x80], R3 ;  /* 0x00008003ff0075a7 */ /* 0x000e640008001004 */
[----:B-1----:R-:W-:Y:S05]  /*2d30*/  @P0 BRA `(.L_x_52) ;  /* 0x0000000000080947 */ /* 0x002fea0003800000 */
[----:B------:R-:W1:Y:S02]  /*2d40*/  SYNCS.PHASECHK.TRANS64.TRYWAIT P0, [UR4+0x80], R3 ;  /* 0x00008003ff0075a7 */ /* 0x000e640008001104 */
[----:B-1----:R-:W-:Y:S05]  /*2d50*/  @!P0 BRA `(.L_x_53) ;  /* 0x0000005c007c8947 */ /* 0x002fea0003800000 */
.L_x_52:
[----:B------:R-:W-:-:S04]  /*2d60*/  UIADD3 UR7, UPT, UPT, UR5, 0x1, URZ ;  /* 0x0000000105077890 */ /* 0x000fc8000fffe0ff */
[----:B------:R-:W-:-:S04]  /*2d70*/  UISETP.NE.AND UP0, UPT, UR7, 0x2, UPT ;  /* 0x000000020700788c */ /* 0x000fc8000bf05270 */
[----:B------:R-:W-:Y:S02]  /*2d80*/  USEL UR8, URZ, 0x1, UP0 ;  /* 0x00000001ff087887 */ /* 0x000fe40008000000 */
[----:B------:R-:W-:-:S04]  /*2d90*/  USEL UR7, UR7, URZ, UP0 ;  /* 0x000000ff07077287 */ /* 0x000fc80008000000 */
[----:B------:R-:W-:Y:S01]  /*2da0*/  ULEA UR7, UR7, UR6, 0x3 ;  /* 0x0000000607077291 */ /* 0x000fe2000f8e18ff */
[----:B-1----:R-:W-:-:S04]  /*2db0*/  LOP3.LUT R3, R12, UR8, RZ, 0x3c, !PT ;  /* 0x000000080c037c12 */ /* 0x002fc8000f8e3cff */
[----:B------:R-:W-:-:S04]  /*2dc0*/  SHF.L.U32 R0, R3, 0x1f, RZ ;  /* 0x0000001f03007819 */ /* 0x000fc800000006ff */
[----:B------:R-:W1:Y:S02]  /*2dd0*/  SYNCS.PHASECHK.TRANS64 P0, [UR7+0x80], R0 ;  /* 0x00008000ff0075a7 */ /* 0x000e640008001007 */
[----:B-1----:R-:W-:Y:S05]  /*2de0*/  @P0 EXIT ;  /* 0x000000000000094d */ /* 0x002fea0003800000 */
[----:B------:R-:W-:Y:S02]  /*2df0*/  SHF.L.U32 R3, R3, 0x1f, RZ ;  /* 0x0000001f03037819 */ /* 0x000fe400000006ff */
[----:B------:R-:W-:-:S07]  /*2e00*/  MOV R0, UR7 ;  /* 0x0000000700007c02 */ /* 0x000fce0008000f00 */
.L_x_54:
[----:B-1----:R1:W2:Y:S02]  /*2e10*/  SYNCS.PHASECHK.TRANS64.TRYWAIT P0, [R0+URZ+0x80], R3 ;  /* 0x00008003000075a7 */ /* 0x0022a400080011ff */
[----:B--2---:R-:W-:Y:S05]  /*2e20*/  @!P0 NANOSLEEP.SYNCS 0x989680 ;  /* 0x009896800000895d */ /* 0x004fea0003900000 */
[----:B------:R-:W2:Y:S02]  /*2e30*/  @!P0 SYNCS.PHASECHK.TRANS64 P0, [R0+URZ+0x80], R3 ;  /* 0x00008003000085a7 */ /* 0x000ea400080010ff */
[----:B--2---:R-:W-:Y:S05]  /*2e40*/  @P0 EXIT ;  /* 0x000000000000094d */ /* 0x004fea0003800000 */
[----:B------:R-:W-:Y:S05]  /*2e50*/  BRA `(.L_x_54) ;  /* 0xfffffffc00ec7947 */ /* 0x000fea000383ffff */
.L_x_47:
[----:B------:R-:W-:Y:S05]  /*2e60*/  BRA.U UP4, `(.L_x_55) ;  /* 0x0000000d04847547 */ /* 0x000fea000b800000 */
[----:B------:R-:W-:Y:S01]  /*2e70*/  UMOV UR4, 0x40 ;  /* 0x0000004000047882 */ /* 0x000fe20000000000 */
[----:B------:R-:W-:Y:S01]  /*2e80*/  NOP ;  /* 0x0000000000007918 */ /* 0x000fe20000000000 */
[----:B------:R-:W-:Y:S01]  /*2e90*/  ULEA UR5, UR45, UR4, 0x18 ;  /* 0x000000042d057291 */ /* 0x000fe2000f8ec0ff */
[----:B------:R-:W-:Y:S02]  /*2ea0*/  UMOV UR6, 0x400 ;  /* 0x0000040000067882 */ /* 0x000fe40000000000 */
[----:B------:R-:W-:-:S06]  /*2eb0*/  ULEA UR6, UR45, UR6, 0x18 ;  /* 0x000000062d067291 */ /* 0x000fcc000f8ec0ff */
[----:B------:R-:W1:Y:S02]  /*2ec0*/  LDS.U8 R0, [UR5+0x1c] ;  /* 0x00001c05ff007984 */ /* 0x000e640008000000 */
[----:B-1----:R-:W-:-:S13]  /*2ed0*/  ISETP.NE.AND P0, PT, R0, RZ, PT ;  /* 0x000000ff0000720c */ /* 0x002fda0003f05270 */
[----:B------:R-:W-:Y:S05]  /*2ee0*/  @P0 BRA `(.L_x_56) ;  /* 0x0000000000580947 */ /* 0x000fea0003800000 */
[----:B------:R-:W-:-:S13]  /*2ef0*/  ELECT P0, URZ, PT ;  /* 0x0000000000ff782f */ /* 0x000fda0003800000 */
[----:B------:R-:W-:Y:S05]  /*2f00*/  @!P0 BRA `(.L_x_57) ;  /* 0x0000000000608947 */ /* 0x000fea0003800000 */
[----:B------:R-:W-:Y:S01]  /*2f10*/  UMOV UR4, 0x10 ;  /* 0x0000001000047882 */ /* 0x000fe20000000000 */
[----:B------:R-:W-:Y:S01]  /*2f20*/  HFMA2 R0, -RZ, RZ, 0, 5.9604644775390625e-08 ;  /* 0x00000001ff007431 */ /* 0x000fe200000001ff */
[----:B------:R-:W-:-:S03]  /*2f30*/  MOV R3, 0xffff ;  /* 0x0000ffff00037802 */ /* 0x000fc60000000f00 */
[----:B------:R-:W-:Y:S04]  /*2f40*/  DEPBAR.LE SB1, 0x36 ;  /* 0x00009d800000791a */ /* 0x000fe80000000000 */
[----:B------:R-:W1:Y:S02]  /*2f50*/  UTCATOMSWS.FIND_AND_SET.ALIGN UP0, UR4, UR4 ;  /* 0x00000004000475e3 */ /* 0x000e640008000800 */
[----:B-1----:R-:W-:Y:S01]  /*2f60*/  MOV R4, UR4 ;  /* 0x0000000400047c02 */ /* 0x002fe20008000f00 */
[----:B------:R-:W-:Y:S06]  /*2f70*/  BRA.U UP0, `(.L_x_58) ;  /* 0x0000000100187547 */ /* 0x000fec000b800000 */
.L_x_59:
[----:B------:R-:W-:Y:S05]  /*2f80*/  NANOSLEEP 0x64 ;  /* 0x000000640000795d */ /* 0x000fea0003800000 */
[----:B------:R-:W-:-:S05]  /*2f90*/  UMOV UR4, 0x10 ;  /* 0x0000001000047882 */ /* 0x000fca0000000000 */
[----:B------:R-:W-:Y:S04]  /*2fa0*/  DEPBAR.LE SB1, 0x36 ;  /* 0x00009d800000791a */ /* 0x000fe80000000000 */
[----:B------:R-:W1:Y:S02]  /*2fb0*/  UTCATOMSWS.FIND_AND_SET.ALIGN UP0, UR4, UR4 ;  /* 0x00000004000475e3 */ /* 0x000e640008000800 */
[----:B-1----:R-:W-:Y:S01]  /*2fc0*/  MOV R4, UR4 ;  /* 0x0000000400047c02 */ /* 0x002fe20008000f00 */
[----:B------:R-:W-:Y:S05]  /*2fd0*/  BRA.U !UP0, `(.L_x_59) ;  /* 0xfffffffd08e87547 */ /* 0x000fea000b83ffff */
.L_x_58:
[-C--:B------:R-:W-:Y:S02]  /*2fe0*/  SHF.L.U32 R3, R3, R4.reuse, RZ ;  /* 0x0000000403037219 */ /* 0x080fe400000006ff */
[----:B------:R-:W-:Y:S01]  /*2ff0*/  SHF.L.U32 R0, R0, R4, RZ ;  /* 0x0000000400007219 */ /* 0x000fe200000006ff */
[----:B------:R-:W-:Y:S02]  /*3000*/  IMAD.SHL.U32 R4, R4, 0x20, RZ ;  /* 0x0000002004047824 */ /* 0x000fe400078e00ff */
[----:B------:R1:W-:Y:S04]  /*3010*/  ATOMS.OR RZ, [UR5+0x14], R3 ;  /* 0x00001403ffff798c */ /* 0x0003e8000b000005 */
[----:B------:R1:W-:Y:S04]  /*3020*/  ATOMS.OR RZ, [UR5+0x18], R0 ;  /* 0x00001800ffff798c */ /* 0x0003e8000b000005 */
[----:B------:R1:W-:Y:S01]  /*3030*/  STS [UR6+0x120], R4 ;  /* 0x00012004ff007988 */ /* 0x0003e20008000806 */
[----:B------:R-:W-:Y:S05]  /*3040*/  BRA `(.L_x_57) ;  /* 0x0000000000107947 */ /* 0x000fea0003800000 */
.L_x_56:
[----:B------:R-:W-:Y:S02]  /*3050*/  MOV R0, 0xffffffff ;  /* 0xffffffff00007802 */ /* 0x000fe40000000f00 */
[----:B------:R-:W-:-:S03]  /*3060*/  MOV R4, 0x3090 ;  /* 0x0000309000047802 */ /* 0x000fc60000000f00 */
[----:B------:R1:W-:Y:S04]  /*3070*/  STS [UR6+0x120], R0 ;  /* 0x00012000ff007988 */ /* 0x0003e80008000806 */
[----:B-1---5:R-:W-:Y:S05]  /*3080*/  CALL.REL.NOINC `($__internal_1_$__cuda_sm10x_tcgen05_guardrail_trap_phase_invalid_during_alloc) ;  /* 0x00000060003c7944 */ /* 0x022fea0003c00000 */
.L_x_57:
[----:B------:R-:W-:Y:S05]  /*3090*/  WARPSYNC.ALL ;  /* 0x0000000000007948 */ /* 0x000fea0003800000 */
[----:B------:R-:W2:Y:S01]  /*30a0*/  S2UR UR4, SR_CgaCtaId ;  /* 0x00000000000479c3 */ /* 0x000ea20000008800 */
[----:B------:R-:W-:Y:S01]  /*30b0*/  UMOV UR17, 0x400 ;  /* 0x0000040000117882 */ /* 0x000fe20000000000 */
[----:B------:R-:W-:-:S06]  /*30c0*/  NOP ;  /* 0x0000000000007918 */ /* 0x000fcc0000000000 */
[----:B------:R-:W-:Y:S06]  /*30d0*/  BAR.ARV 0x6, 0xa0 ;  /* 0x0182800000007b1d */ /* 0x000fec0000002000 */
[----:B------:R-:W3:Y:S01]  /*30e0*/  LDCU UR5, c[0x0][0x38c] ;  /* 0x00007180ff0577ac */ /* 0x000ee20008000800 */
[----:B------:R-:W-:Y:S01]  /*30f0*/  LOP3.LUT R2, R2, 0xffff, RZ, 0xc0, !PT ;  /* 0x0000ffff02027812 */ /* 0x000fe200078ec0ff */
[----:B------:R-:W-:Y:S01]  /*3100*/  IMAD.MOV.U32 R11, RZ, RZ, 0x1 ;  /* 0x00000001ff0b7424 */ /* 0x000fe200078e00ff */
[----:B------:R-:W-:Y:S01]  /*3110*/  CS2R R8, SRZ ;  /* 0x0000000000087805 */ /* 0x000fe2000001ff00 */
[----:B------:R-:W4:Y:S01]  /*3120*/  LDCU UR8, c[0x0][0x38c] ;  /* 0x00007180ff0877ac */ /* 0x000f220008000800 */
[----:B------:R-:W-:Y:S01]  /*3130*/  R2UR UR19, R2 ;  /* 0x00000000021372ca */ /* 0x000fe200000e0000 */
[----:B------:R-:W-:Y:S01]  /*3140*/  IMAD.MOV.U32 R10, RZ, RZ, RZ ;  /* 0x000000ffff0a7224 */ /* 0x000fe200078e00ff */
[----:B------:R-:W-:Y:S01]  /*3150*/  UMOV UR23, URZ ;  /* 0x000000ff00177c82 */ /* 0x000fe20008000000 */
[----:B------:R-:W-:Y:S01]  /*3160*/  UMOV UR14, URZ ;  /* 0x000000ff000e7c82 */ /* 0x000fe20008000000 */
[----:B--2---:R-:W-:Y:S01]  /*3170*/  ULEA UR17, UR4, UR17, 0x18 ;  /* 0x0000001104117291 */ /* 0x004fe2000f8ec0ff */
[----:B------:R-:W-:Y:S01]  /*3180*/  UMOV UR26, 0x0 ;  /* 0x00000000001a7882 */ /* 0x000fe20000000000 */
[----:B------:R-:W-:-:S02]  /*3190*/  UMOV UR27, 0x8200490 ;  /* 0x08200490001b7882 */ /* 0x000fc40000000000 */
[----:B------:R-:W-:Y:S02]  /*31a0*/  UIADD3 UR6, UPT, UPT, UR17, 0x8400, URZ ;  /* 0x0000840011067890 */ /* 0x000fe4000fffe0ff */
[----:B------:R-:W-:Y:S02]  /*31b0*/  UIADD3 UR7, UPT, UPT, UR17, 0x10400, URZ ;  /* 0x0001040011077890 */ /* 0x000fe4000fffe0ff */
[----:B---3--:R-:W-:Y:S01]  /*31c0*/  UIADD3 UR5, UPT, UPT, UR5, 0x3f, URZ ;  /* 0x0000003f05057890 */ /* 0x008fe2000fffe0ff */
[----:B-1----:R-:W1:Y:S01]  /*31d0*/  LDS R0, [UR17+0x120] ;  /* 0x00012011ff007984 */ /* 0x002e620008000800 */
[----:B------:R-:W-:Y:S02]  /*31e0*/  USHF.R.U32.HI UR6, URZ, 0x4, UR6 ;  /* 0x00000004ff067899 */ /* 0x000fe40008011606 */
[----:B------:R-:W-:Y:S02]  /*31f0*/  USHF.R.S32.HI UR4, URZ, 0x1f, UR5 ;  /* 0x0000001fff047899 */ /* 0x000fe40008011405 */
[----:B------:R-:W-:-:S02]  /*3200*/  ULOP3.LUT UR6, UR6, 0x3fff, URZ, 0xc0, !UPT ;  /* 0x00003fff06067892 */ /* 0x000fc4000f8ec0ff */
[----:B------:R-:W-:Y:S02]  /*3210*/  ULEA.HI UR4, UR4, UR5, URZ, 0x6 ;  /* 0x0000000504047291 */ /* 0x000fe4000f8f30ff */
[----:B------:R-:W-:Y:S02]  /*3220*/  USHF.R.U32.HI UR5, URZ, 0x4, UR7 ;  /* 0x00000004ff057899 */ /* 0x000fe40008011607 */
[----:B------:R-:W-:Y:S02]  /*3230*/  USHF.R.S32.HI UR28, URZ, 0x6, UR4 ;  /* 0x00000006ff1c7899 */ /* 0x000fe40008011404 */
[----:B------:R-:W-:Y:S02]  /*3240*/  ULOP3.LUT UR5, UR5, 0x3fff, URZ, 0xc0, !UPT ;  /* 0x00003fff05057892 */ /* 0x000fe4000f8ec0ff */
[----:B------:R-:W-:Y:S02]  /*3250*/  UISETP.LT.AND UP0, UPT, UR28, 0x1, UPT ;  /* 0x000000011c00788c */ /* 0x000fe4000bf01270 */
[----:B------:R-:W-:-:S02]  /*3260*/  ULOP3.LUT UR20, UR6, 0x10000, URZ, 0xfc, !UPT ;  /* 0x0001000006147892 */ /* 0x000fc4000f8efcff */
[----:B------:R-:W-:Y:S02]  /*3270*/  USEL UR29, UR28, 0x1, !UP0 ;  /* 0x000000011c1d7887 */ /* 0x000fe4000c000000 */
[----:B------:R-:W-:Y:S02]  /*3280*/  ULOP3.LUT UR21, UR5, 0x10000, URZ, 0xfc, !UPT ;  /* 0x0001000005157892 */ /* 0x000fe4000f8efcff */
[----:B------:R-:W-:Y:S02]  /*3290*/  UIADD3 UR29, UPT, UPT, -UR29, URZ, URZ ;  /* 0x000000ff1d1d7290 */ /* 0x000fe4000fffe1ff */
[----:B----4-:R-:W-:Y:S01]  /*32a0*/  UISETP.GE.AND UP4, UPT, UR8, 0x1, UPT ;  /* 0x000000010800788c */ /* 0x010fe2000bf86270 */
[----:B------:R-:W-:Y:S01]  /*32b0*/  UMOV UR24, 0x0 ;  /* 0x0000000000187882 */ /* 0x000fe20000000000 */
[----:B------:R-:W-:Y:S01]  /*32c0*/  UMOV UR25, 0x8200490 ;  /* 0x0820049000197882 */ /* 0x000fe20000000000 */
[----:B-1----:R-:W-:-:S15]  /*32d0*/  R2UR UR30, R0 ;  /* 0x00000000001e72ca */ /* 0x002fde00000e0000 */
.L_x_66:
[----:B------:R-:W-:Y:S02]  /*32e0*/  LEA R0, R10, UR17, 0x3 ;  /* 0x000000110a007c11 */ /* 0x000fe4000f8e18ff */
[----:B------:R-:W-:Y:S02]  /*32f0*/  SHF.L.U32 R5, R9, 0x1f, RZ ;  /* 0x0000001f09057819 */ /* 0x000fe400000006ff */
[----:B------:R-:W-:Y:S01]  /*3300*/  PLOP3.LUT P0, PT, PT, PT, UP4, 0x80, 0x8 ;  /* 0x000000000008781c */ /* 0x000fe20003f0f048 */
[----:B------:R-:W-:Y:S01]  /*3310*/  VIADD R3, R0, 0x80 ;  /* 0x0000008000037836 */ /* 0x000fe20000000000 */
[----:B-1----:R-:W1:Y:S02]  /*3320*/  SYNCS.PHASECHK.TRANS64.TRYWAIT P1, [R0+URZ+0x70], R5 ;  /* 0x00007005000075a7 */ /* 0x002e6400080211ff */
[----:B-1-3--:R-:W-:Y:S09]  /*3330*/  @!P1 BRA `(.L_x_60) ;  /* 0x00000058001c9947 */ /* 0x00aff20003800000 */
.L_x_128:
[----:B------:R-:W-:Y:S01]  /*3340*/  LEA R4, R10, UR17, 0x4 ;  /* 0x000000110a047c11 */ /* 0x000fe2000f8e20ff */
[----:B------:R-:W-:Y:S01]  /*3350*/  @UP4 ULEA UR4, UR14, UR17, 0x3 ;  /* 0x000000110e044291 */ /* 0x000fe2000f8e18ff */
[----:B------:R-:W-:Y:S01]  /*3360*/  PLOP3.LUT P2, PT, PT, PT, PT, 0x80, 0x8 ;  /* 0x000000000008781c */ /* 0x000fe20003f4f070 */
[----:B------:R-:W-:Y:S01]  /*3370*/  ULEA UR22, UR23, UR17, 0x3 ;  /* 0x0000001117167291 */ /* 0x000fe2000f8e18ff */
[----:B------:R-:W-:Y:S01]  /*3380*/  PRMT R3, RZ, 0x654, R3 ;  /* 0x00000654ff037816 */ /* 0x000fe20000000003 */
[----:B------:R-:W-:Y:S01]  /*3390*/  ULEA UR18, UR23, UR30, 0x7 ;  /* 0x0000001e17127291 */ /* 0x000fe2000f8e38ff */
[----:B-1----:R-:W1:Y:S01]  /*33a0*/  LDS.128 R4, [R4+0x100] ;  /* 0x0001000004047984 */ /* 0x002e620000000c00 */
[----:B------:R-:W-:Y:S02]  /*33b0*/  @P0 SHF.L.U32 R2, R8, 0x1f, RZ ;  /* 0x0000001f08020819 */ /* 0x000fe400000006ff */
[----:B------:R-:W-:Y:S01]  /*33c0*/  SHF.L.U32 R0, R11, 0x1f, RZ ;  /* 0x0000001f0b007819 */ /* 0x000fe200000006ff */
[----:B------:R-:W-:Y:S01]  /*33d0*/  @!PT LDS RZ, [RZ] ;  /* 0x00000000fffff984 */ /* 0x000fe20000000800 */
[----:B------:R-:W-:Y:S01]  /*33e0*/  @!PT LDS RZ, [RZ] ;  /* 0x00000000fffff984 */ /* 0x000fe20000000800 */
[----:B------:R-:W-:Y:S01]  /*33f0*/  @!PT LDS RZ, [RZ] ;  /* 0x00000000fffff984 */ /* 0x000fe20000000800 */
[----:B------:R-:W-:Y:S01]  /*3400*/  @!PT LDS RZ, [RZ] ;  /* 0x00000000fffff984 */ /* 0x000fe20000000800 */
[----:B------:R2:W-:Y:S06]  /*3410*/  MEMBAR.ALL.CTA ;  /* 0x0000000000007992 */ /* 0x0005ec0000008000 */
[----:B--2---:R-:W2:Y:S02]  /*3420*/  FENCE.VIEW.ASYNC.S ;  /* 0x00000000000073c6 */ /* 0x004ea40000000000 */
[----:B--2---:R2:W-:Y:S01]  /*3430*/  SYNCS.ARRIVE.TRANS64.RED.A1T0 RZ, [R3+URZ], RZ ;  /* 0x000000ff03ff79a7 */ /* 0x0045e200081004ff */
[----:B------:R2:W3:Y:S01]  /*3440*/  @P0 SYNCS.PHASECHK.TRANS64.TRYWAIT P2, [UR4], R2 ;  /* 0x00000002ff0005a7 */ /* 0x0004e20008041104 */
[----:B-1----:R-:W-:Y:S01]  /*3450*/  LOP3.LUT P1, RZ, R6, 0x1, RZ, 0xc0, !PT ;  /* 0x0000000106ff7812 */ /* 0x002fe2000782c0ff */
[----:B------:R-:W1:Y:S02]  /*3460*/  SYNCS.PHASECHK.TRANS64.TRYWAIT P0, [UR22+0xb0], R0 ;  /* 0x0000b000ff0075a7 */ /* 0x000e640008001116 */
[----:B-123--:R-:W-:Y:S10]  /*3470*/  @!P0 BRA `(.L_x_61) ;  /* 0x0000005400e08947 */ /* 0x00eff40003800000 */
.L_x_130:
[----:B------:R-:W-:Y:S01]  /*3480*/  IADD3 R10, PT, PT, R10, 0x1, RZ ;  /* 0x000000010a0a7810 */ /* 0x000fe20007ffe0ff */
[----:B------:R-:W-:Y:S06]  /*3490*/  BRA.U !UP4, `(.L_x_62) ;  /* 0x000000010c987547 */ /* 0x000fec000b800000 */
[----:B------:R-:W-:Y:S01]  /*34a0*/  UPLOP3.LUT UP2, UPT, UPT, UPT, UPT, 0x40, 0x4 ;  /* 0x000000000004789c */ /* 0x000fe20003f4e870 */
[----:B------:R-:W-:Y:S01]  /*34b0*/  UMOV UR16, UR29 ;  /* 0x0000001d00107c82 */ /* 0x000fe20008000000 */
[----:B------:R-:W-:Y:S01]  /*34c0*/  UMOV UR15, UR28 ;  /* 0x0000001c000f7c82 */ /* 0x000fe20008000000 */
[----:B------:R-:W-:-:S08]  /*34d0*/  UMOV UR6, UR14 ;  /* 0x0000000e00067c82 */ /* 0x000fd00008000000 */
.L_x_65:
[----:B------:R-:W-:Y:S02]  /*34e0*/  UIADD3 UR16, UPT, UPT, UR16, 0x1, URZ ;  /* 0x0000000110107890 */ /* 0x000fe4000fffe0ff */
[----:B--2---:R-:W-:Y:S02]  /*34f0*/  ULEA UR5, UR6, UR17, 0x3 ;  /* 0x0000001106057291 */ /* 0x004fe4000f8e18ff */
[----:B------:R-:W-:Y:S01]  /*3500*/  UISETP.NE.AND UP3, UPT, UR16, URZ, UPT ;  /* 0x000000ff1000728c */ /* 0x000fe2000bf65270 */
[----:B---3--:R-:W-:Y:S10]  /*3510*/  @P2 BRA `(.L_x_63) ;  /* 0x00000000000c2947 */ /* 0x008ff40003800000 */
[----:B-1----:R-:W-:Y:S04]  /*3520*/  SHF.L.U32 R3, R8, 0x1f, RZ ;  /* 0x0000001f08037819 */ /* 0x002fe800000006ff */
[----:B------:R-:W1:Y:S02]  /*3530*/  SYNCS.PHASECHK.TRANS64.TRYWAIT P0, [UR5], R3 ;  /* 0x00000003ff0075a7 */ /* 0x000e640008001105 */
[----:B-1----:R-:W-:Y:S05]  /*3540*/  @!P0 BRA `(.L_x_64) ;  /* 0x0000005400c48947 */ /* 0x002fea0003800000 */
.L_x_63:
[----:B------:R-:W-:Y:S01]  /*3550*/  UISETP.NE.AND UP0, UPT, UR15, 0x1, UPT ;  /* 0x000000010f00788c */ /* 0x000fe2000bf05270 */
[----:B------:R-:W-:Y:S01]  /*3560*/  PLOP3.LUT P2, PT, PT, PT, PT, 0x80, 0x8 ;  /* 0x000000000008781c */ /* 0x000fe20003f4f070 */
[----:B------:R-:W-:Y:S02]  /*3570*/  UIADD3 UR4, UPT, UPT, UR6, 0x1, URZ ;  /* 0x0000000106047890 */ /* 0x000fe4000fffe0ff */
[----:B------:R-:W-:Y:S02]  /*3580*/  ULEA UR12, UR6, UR21, 0x9 ;  /* 0x00000015060c7291 */ /* 0x000fe4000f8e48ff */
[----:B------:R-:W-:Y:S01]  /*3590*/  UISETP.NE.AND UP1, UPT, UR4, 0x4, UPT ;  /* 0x000000040400788c */ /* 0x000fe2000bf25270 */
[----:B------:R-:W-:Y:S01]  /*35a0*/  PLOP3.LUT P0, PT, PT, PT, UP0, 0x80, 0x8 ;  /* 0x000000000008781c */ /* 0x000fe20003f0f008 */
[----:B------:R-:W-:Y:S02]  /*35b0*/  UIADD3 UR10, UPT, UPT, UR12, 0x2, URZ ;  /* 0x000000020c0a7890 */ /* 0x000fe4000fffe0ff */
[----:B------:R-:W-:Y:S02]  /*35c0*/  USEL UR7, URZ, 0x1, UP1 ;  /* 0x00000001ff077887 */ /* 0x000fe40008800000 */
[----:B------:R-:W-:Y:S02]  /*35d0*/  USEL UR14, UR4, URZ, UP1 ;  /* 0x000000ff040e7287 */ /* 0x000fe40008800000 */
[----:B------:R-:W-:Y:S02]  /*35e0*/  UIADD3 UR15, UPT, UPT, UR15, -0x1, URZ ;  /* 0xffffffff0f0f7890 */ /* 0x000fe4000fffe0ff */
[----:B------:R-:W-:Y:S01]  /*35f0*/  @UP0 ULEA UR4, UR14, UR17, 0x3 ;  /* 0x000000110e040291 */ /* 0x000fe2000f8e18ff */
[----:B------:R-:W-:Y:S01]  /*3600*/  LOP3.LUT R8, R8, UR7, RZ, 0x3c, !PT ;  /* 0x0000000708087c12 */ /* 0x000fe2000f8e3cff */
[----:B------:R-:W-:Y:S01]  /*3610*/  UIADD3 UR7, UPT, UPT, UR5, 0x20, URZ ;  /* 0x0000002005077890 */ /* 0x000fe2000fffe0ff */
[----:B------:R-:W-:Y:S02]  /*3620*/  UMOV UR13, 0x80004020 ;  /* 0x80004020000d7882 */ /* 0x000fe40000000000 */
[----:B-1----:R-:W-:Y:S01]  /*3630*/  @P0 SHF.L.U32 R0, R8, 0x1f, RZ ;  /* 0x0000001f08000819 */ /* 0x002fe200000006ff */
[----:B------:R-:W-:Y:S01]  /*3640*/  UMOV UR5, 0x80004020 ;  /* 0x8000402000057882 */ /* 0x000fe20000000000 */
[----:B------:R-:W-:Y:S01]  /*3650*/  UMOV UR11, 0x80004020 ;  /* 0x80004020000b7882 */ /* 0x000fe20000000000 */
[----:B------:R-:W-:Y:S01]  /*3660*/  UMOV UR9, 0x80004020 ;  /* 0x8000402000097882 */ /* 0x000fe20000000000 */
[----:B------:R2:W3:Y:S01]  /*3670*/  @P0 SYNCS.PHASECHK.TRANS64.TRYWAIT P2, [UR4], R0 ;  /* 0x00000000ff0005a7 */ /* 0x0004e20008041104 */
[----:B------:R-:W-:Y:S03]  /*3680*/  ULEA UR4, UR6, UR20, 0x9 ;  /* 0x0000001406047291 */ /* 0x000fe6000f8e48ff */
[----:B------:R-:W-:Y:S01]  /*3690*/  UMOV UR6, UR14 ;  /* 0x0000000e00067c82 */ /* 0x000fe20008000000 */
[----:B------:R-:W-:Y:S05]  /*36a0*/  UIADD3 UR8, UPT, UPT, UR4, 0x2, URZ ;  /* 0x0000000204087890 */ /* 0x000fea000fffe0ff */
[----:B------:R2:W-:Y:S01]  /*36b0*/  UTCQMMA gdesc[UR4], gdesc[UR12], tmem[UR18], tmem[UR26], idesc[UR27], UP2 ;  /* 0x00ff1a0c040075ea */ /* 0x0005e20009000312 */
[----:B------:R-:W-:Y:S03]  /*36c0*/  UPLOP3.LUT UP2, UPT, UPT, UPT, UPT, 0x80, 0x8 ;  /* 0x000000000008789c */ /* 0x000fe60003f4f070 */
[----:B------:R2:W-:Y:S01]  /*36d0*/  UTCQMMA gdesc[UR8], gdesc[UR10], tmem[UR18], tmem[UR24], idesc[UR25], UPT ;  /* 0x00ff180a080075ea */ /* 0x0005e2000b800312 */
[----:B------:R2:W-:Y:S01]  /*36e0*/  UTCBAR.MULTICAST [UR7], URZ, UR19 ;  /* 0x000000ff070073e9 */ /* 0x0005e20008000813 */
[----:B------:R-:W-:Y:S06]  /*36f0*/  BRA.U UP3, `(.L_x_65) ;  /* 0xfffffffd03787547 */ /* 0x000fec000b83ffff */
.L_x_62:
[----:B--2---:R-:W-:Y:S01]  /*3700*/  UIADD3 UR4, UPT, UPT, UR23, 0x1, URZ ;  /* 0x0000000117047890 */ /* 0x004fe2000fffe0ff */
[C---:B------:R-:W-:Y:S01]  /*3710*/  ISETP.NE.AND P0, PT, R10.reuse, 0x2, PT ;  /* 0x000000020a00780c */ /* 0x040fe20003f05270 */
[----:B------:R-:W-:Y:S02]  /*3720*/  UIADD3 UR5, UPT, UPT, UR22, 0x90, URZ ;  /* 0x0000009016057890 */ /* 0x000fe4000fffe0ff */
[----:B------:R-:W-:Y:S01]  /*3730*/  UISETP.NE.AND UP0, UPT, UR4, 0x4, UPT ;  /* 0x000000040400788c */ /* 0x000fe2000bf05270 */
[----:B-1----:R-:W-:Y:S02]  /*3740*/  SEL R0, RZ, 0x1, P0 ;  /* 0x00000001ff007807 */ /* 0x002fe40000000000 */
[----:B------:R-:W-:Y:S01]  /*3750*/  SEL R10, R10, RZ, P0 ;  /* 0x000000ff0a0a7207 */ /* 0x000fe20000000000 */
[----:B------:R-:W-:Y:S01]  /*3760*/  USEL UR6, URZ, 0x1, UP0 ;  /* 0x00000001ff067887 */ /* 0x000fe20008000000 */
[----:B------:R-:W-:Y:S01]  /*3770*/  LOP3.LUT R9, R9, R0, RZ, 0x3c, !PT ;  /* 0x0000000009097212 */ /* 0x000fe200078e3cff */
[----:B------:R-:W-:Y:S01]  /*3780*/  USEL UR23, UR4, URZ, UP0 ;  /* 0x000000ff04177287 */ /* 0x000fe20008000000 */
[----:B------:R1:W-:Y:S03]  /*3790*/  UTCBAR [UR5], URZ ;  /* 0x000000ff050073e9 */ /* 0x0003e600080000ff */
[----:B------:R-:W-:Y:S01]  /*37a0*/  LOP3.LUT R11, R11, UR6, RZ, 0x3c, !PT ;  /* 0x000000060b0b7c12 */ /* 0x000fe2000f8e3cff */
[----:B------:R-:W-:Y:S07]  /*37b0*/  @P1 BRA `(.L_x_66) ;  /* 0xfffffff800c81947 */ /* 0x000fee000383ffff */
[----:B------:R-:W2:Y:S01]  /*37c0*/  S2UR UR8, SR_CgaCtaId ;  /* 0x00000000000879c3 */ /* 0x000ea20000008800 */
[----:B------:R-:W-:Y:S01]  /*37d0*/  ELECT P0, URZ, PT ;  /* 0x0000000000ff782f */ /* 0x000fe20003800000 */
[----:B------:R-:W-:Y:S01]  /*37e0*/  IMAD.MOV.U32 R0, RZ, RZ, 0x1 ;  /* 0x00000001ff007424 */ /* 0x000fe200078e00ff */
[----:B------:R-:W-:Y:S01]  /*37f0*/  UIADD3 UR17, UPT, UPT, UR17, 0xb0, URZ ;  /* 0x000000b011117890 */ /* 0x000fe2000fffe0ff */
[----:B------:R-:W-:Y:S01]  /*3800*/  SHF.L.U32 R3, R11, 0x1f, RZ ;  /* 0x0000001f0b037819 */ /* 0x000fe200000006ff */
[----:B------:R-:W-:-:S03]  /*3810*/  UMOV UR4, 0x40 ;  /* 0x0000004000047882 */ /* 0x000fc60000000000 */
[----:B------:R-:W-:Y:S01]  /*3820*/  UVIRTCOUNT.DEALLOC.SMPOOL 0x80 ;  /* 0x000000800000784c */ /* 0x000fe20000000000 */
[----:B--2---:R-:W-:Y:S02]  /*3830*/  ULEA UR8, UR8, UR4, 0x18 ;  /* 0x0000000408087291 */ /* 0x004fe4000f8ec0ff */
[----:B------:R-:W-:-:S07]  /*3840*/  ULEA UR4, UR23, UR17, 0x3 ;  /* 0x0000001117047291 */ /* 0x000fce000f8e18ff */
[----:B------:R2:W-:Y:S02]  /*3850*/  @P0 STS.U8 [UR8+0x1c], R0 ;  /* 0x00001c00ff000988 */ /* 0x0005e40008000008 */
[----:B------:R-:W4:Y:S02]  /*3860*/  SYNCS.PHASECHK.TRANS64.TRYWAIT P0, [UR4], R3 ;  /* 0x00000003ff0075a7 */ /* 0x000f240008001104 */
[----:B--2-4-:R-:W-:Y:S05]  /*3870*/  @!P0 BRA `(.L_x_67) ;  /* 0x0000005400108947 */ /* 0x014fea0003800000 */
.L_x_133:
[----:B------:R-:W-:-:S04]  /*3880*/  UIADD3 UR4, UPT, UPT, UR23, 0x1, URZ ;  /* 0x0000000117047890 */ /* 0x000fc8000fffe0ff */
[----:B------:R-:W-:-:S04]  /*3890*/  UISETP.NE.AND UP0, UPT, UR4, 0x4, UPT ;  /* 0x000000040400788c */ /* 0x000fc8000bf05270 */
[----:B------:R-:W-:Y:S02]  /*38a0*/  USEL UR6, URZ, 0x1, UP0 ;  /* 0x00000001ff067887 */ /* 0x000fe40008000000 */
[----:B------:R-:W-:-:S04]  /*38b0*/  USEL UR4, UR4, URZ, UP0 ;  /* 0x000000ff04047287 */ /* 0x000fc80008000000 */
[----:B-1----:R-:W-:Y:S01]  /*38c0*/  ULEA UR5, UR4, UR17, 0x3 ;  /* 0x0000001104057291 */ /* 0x002fe2000f8e18ff */
[----:B------:R-:W-:-:S04]  /*38d0*/  LOP3.LUT R2, R11, UR6, RZ, 0x3c, !PT ;  /* 0x000000060b027c12 */ /* 0x000fc8000f8e3cff */
[----:B--2---:R-:W-:-:S04]  /*38e0*/  SHF.L.U32 R3, R2, 0x1f, RZ ;  /* 0x0000001f02037819 */ /* 0x004fc800000006ff */
[----:B------:R-:W1:Y:S02]  /*38f0*/  SYNCS.PHASECHK.TRANS64.TRYWAIT P0, [UR5], R3 ;  /* 0x00000003ff0075a7 */ /* 0x000e640008001105 */
[----:B-1----:R-:W-:Y:S05]  /*3900*/  @!P0 BRA `(.L_x_68) ;  /* 0x0000005400048947 */ /* 0x002fea0003800000 */
.L_x_135:
        /* <DEDUP_REMOVED lines=9> */
.L_x_137:
[----:B------:R-:W-:-:S04]  /*39a0*/  UIADD3 UR4, UPT, UPT, UR4, 0x1, URZ ;  /* 0x0000000104047890 */ /* 0x000fc8000fffe0ff */
[----:B------:R-:W-:-:S04]  /*39b0*/  UISETP.NE.AND UP0, UPT, UR4, 0x4, UPT ;  /* 0x000000040400788c */ /* 0x000fc8000bf05270 */
[----:B------:R-:W-:Y:S02]  /*39c0*/  USEL UR5, URZ, 0x1, UP0 ;  /* 0x00000001ff057887 */ /* 0x000fe40008000000 */
[----:B------:R-:W-:-:S04]  /*39d0*/  USEL UR4, UR4, URZ, UP0 ;  /* 0x000000ff04047287 */ /* 0x000fc80008000000 */
[----:B------:R-:W-:Y:S01]  /*39e0*/  ULEA UR4, UR4, UR17, 0x3 ;  /* 0x0000001104047291 */ /* 0x000fe2000f8e18ff */
[----:B-1----:R-:W-:-:S04]  /*39f0*/  LOP3.LUT R3, R2, UR5, RZ, 0x3c, !PT ;  /* 0x0000000502037c12 */ /* 0x002fc8000f8e3cff */
[----:B------:R-:W-:-:S04]  /*3a00*/  SHF.L.U32 R3, R3, 0x1f, RZ ;  /* 0x0000001f03037819 */ /* 0x000fc800000006ff */
[----:B------:R-:W1:Y:S02]  /*3a10*/  SYNCS.PHASECHK.TRANS64.TRYWAIT P0, [UR4], R3 ;  /* 0x00000003ff0075a7 */ /* 0x000e640008001104 */
[----:B-1----:R-:W-:Y:S05]  /*3a20*/  @!P0 BRA `(.L_x_70) ;  /* 0x0000005000ec8947 */ /* 0x002fea0003800000 */
.L_x_139:
[----:B------:R-:W-:Y:S01]  /*3a30*/  NOP ;  /* 0x0000000000007918 */ /* 0x000fe20000000000 */
[----:B-1----:R-:W1:Y:S01]  /*3a40*/  LDS R0, [UR8+0x14] ;  /* 0x00001408ff007984 */ /* 0x002e620008000800 */
[----:B------:R-:W-:Y:S01]  /*3a50*/  ULOP3.LUT UR4, UR30, 0xffff, URZ, 0xc0, !UPT ;  /* 0x0000ffff1e047892 */ /* 0x000fe2000f8ec0ff */
[----:B------:R-:W-:Y:S01]  /*3a60*/  UMOV UR5, 0xffff ;  /* 0x0000ffff00057882 */ /* 0x000fe20000000000 */
[----:B------:R-:W-:Y:S02]  /*3a70*/  UMOV UR6, 0x1 ;  /* 0x0000000100067882 */ /* 0x000fe40000000000 */
[----:B------:R-:W-:-:S04]  /*3a80*/  USHF.R.U32.HI UR4, URZ, 0x5, UR4 ;  /* 0x00000005ff047899 */ /* 0x000fc80008011604 */
[----:B------:R-:W-:Y:S02]  /*3a90*/  USHF.L.U32 UR5, UR5, UR4, URZ ;  /* 0x0000000405057299 */ /* 0x000fe400080006ff */
[----:B------:R-:W-:-:S04]  /*3aa0*/  USHF.L.U32 UR4, UR6, UR4, URZ ;  /* 0x0000000406047299 */ /* 0x000fc800080006ff */
[----:B-1----:R-:W-:-:S04]  /*3ab0*/  LOP3.LUT R0, R0, UR5, RZ, 0xc0, !PT ;  /* 0x0000000500007c12 */ /* 0x002fc8000f8ec0ff */
[----:B------:R-:W-:-:S13]  /*3ac0*/  ISETP.NE.AND P0, PT, R0, UR5, PT ;  /* 0x0000000500007c0c */ /* 0x000fda000bf05270 */
[----:B------:R-:W-:Y:S05]  /*3ad0*/  @P0 BRA `(.L_x_71) ;  /* 0x0000000000580947 */ /* 0x000fea0003800000 */
[----:B------:R-:W1:Y:S02]  /*3ae0*/  LDS R0, [UR8+0x18] ;  /* 0x00001808ff007984 */ /* 0x000e640008000800 */
[----:B-1----:R-:W-:-:S04]  /*3af0*/  LOP3.LUT R0, R0, UR4, RZ, 0xc0, !PT ;  /* 0x0000000400007c12 */ /* 0x002fc8000f8ec0ff */
[----:B------:R-:W-:-:S13]  /*3b00*/  ISETP.NE.AND P0, PT, R0, UR4, PT ;  /* 0x0000000400007c0c */ /* 0x000fda000bf05270 */
[----:B------:R-:W-:Y:S05]  /*3b10*/  @P0 BRA `(.L_x_72) ;  /* 0x00000000003c0947 */ /* 0x000fea0003800000 */
[----:B------:R-:W1:Y:S01]  /*3b20*/  S2R R2, SR_LANEID ;  /* 0x0000000000027919 */ /* 0x000e620000000000 */
[----:B------:R-:W-:Y:S01]  /*3b30*/  ULOP3.LUT UR5, URZ, UR5, URZ, 0x33, !UPT ;  /* 0x00000005ff057292 */ /* 0x000fe2000f8e33ff */
[----:B------:R-:W-:Y:S01]  /*3b40*/  LOP3.LUT R4, RZ, UR4, RZ, 0x33, !PT ;  /* 0x00000004ff047c12 */ /* 0x000fe2000f8e33ff */
[----:B------:R-:W-:Y:S02]  /*3b50*/  VOTEU.ANY UR4, UPT, PT ;  /* 0x0000000000047886 */ /* 0x000fe400038e0100 */
[----:B------:R-:W-:Y:S01]  /*3b60*/  UFLO.U32 UR4, UR4 ;  /* 0x00000004000472bd */ /* 0x000fe200080e0000 */
[----:B------:R-:W2:Y:S01]  /*3b70*/  REDUX UR6, R4 ;  /* 0x00000000040673c4 */ /* 0x000ea20000000000 */
[----:B------:R-:W-:-:S06]  /*3b80*/  IMAD.U32 R0, RZ, RZ, UR5 ;  /* 0x00000005ff007e24 */ /* 0x000fcc000f8e00ff */
[----:B------:R4:W-:Y:S01]  /*3b90*/  UTCATOMSWS.AND URZ, UR5 ;  /* 0x0000000500ff79e3 */ /* 0x0009e20008000000 */
[----:B------:R-:W3:Y:S01]  /*3ba0*/  REDUX UR7, R0 ;  /* 0x00000000000773c4 */ /* 0x000ee20000000000 */
[----:B-1----:R-:W-:Y:S01]  /*3bb0*/  ISETP.EQ.U32.AND P0, PT, R2, UR4, PT ;  /* 0x0000000402007c0c */ /* 0x002fe2000bf02070 */
[----:B--2---:R-:W-:Y:S01]  /*3bc0*/  IMAD.U32 R2, RZ, RZ, UR6 ;  /* 0x00000006ff027e24 */ /* 0x004fe2000f8e00ff */
[----:B---3--:R-:W-:-:S11]  /*3bd0*/  MOV R3, UR7 ;  /* 0x0000000700037c02 */ /* 0x008fd60008000f00 */
[----:B------:R4:W-:Y:S04]  /*3be0*/  @P0 ATOMS.AND RZ, [UR8+0x14], R3 ;  /* 0x00001403ffff098c */ /* 0x0009e8000a800008 */
[----:B------:R4:W-:Y:S01]  /*3bf0*/  @P0 ATOMS.AND RZ, [UR8+0x18], R2 ;  /* 0x00001802ffff098c */ /* 0x0009e2000a800008 */
[----:B------:R-:W-:Y:S05]  /*3c00*/  BRA `(.L_x_73) ;  /* 0x0000000000147947 */ /* 0x000fea0003800000 */
.L_x_72:
[----:B------:R-:W-:Y:S02]  /*3c10*/  MOV R2, 0x3c30 ;  /* 0x00003c3000027802 */ /* 0x000fe40000000f00 */
[----:B---3-5:R-:W-:Y:S05]  /*3c20*/  CALL.REL.NOINC `($__internal_0_$__cuda_sm10x_tcgen05_guardrail_trap_col_being_dealloced_not_returned_by_alloc) ;  /* 0x0000005400487944 */ /* 0x028fea0003c00000 */
[----:B------:R-:W-:Y:S05]  /*3c30*/  BRA `(.L_x_73) ;  /* 0x0000000000087947 */ /* 0x000fea0003800000 */
.L_x_71:
[----:B------:R-:W-:Y:S02]  /*3c40*/  MOV R2, 0x3c60 ;  /* 0x00003c6000027802 */ /* 0x000fe40000000f00 */
[----:B---3-5:R-:W-:Y:S05]  /*3c50*/  CALL.REL.NOINC `($__internal_2_$__cuda_sm10x_tcgen05_guardrail_trap_unallocated_columns_being_dealloced) ;  /* 0x0000005400547944 */ /* 0x028fea0003c00000 */
.L_x_73:
[----:B------:R-:W-:Y:S01]  /*3c60*/  NOP ;  /* 0x0000000000007918 */ /* 0x000fe20000000000 */
[----:B----4-:R-:W-:Y:S05]  /*3c70*/  EXIT ;  /* 0x000000000000794d */ /* 0x010fea0003800000 */
.L_x_55:
[----:B------:R-:W-:-:S09]  /*3c80*/  UISETP.NE.OR UP0, UPT, UR17, 0x3, !UP3 ;  /* 0x000000031100788c */ /* 0x000fd2000df05670 */
[----:B------:R-:W-:Y:S05]  /*3c90*/  BRA.U UP0, `(.L_x_74) ;  /* 0x0000000d00807547 */ /* 0x000fea000b800000 */
[----:B------:R-:W1:Y:S01]  /*3ca0*/  LDCU UR32, c[0x0][0x370] ;  /* 0x00006e00ff2077ac */ /* 0x000e620008000800 */
[----:B------:R-:W2:Y:S01]  /*3cb0*/  LDC.64 R16, c[0x0][0x348] ;  /* 0x0000d200ff107b82 */ /* 0x000ea20000000a00 */
[----:B------:R-:W-:Y:S02]  /*3cc0*/  HFMA2 R13, -RZ, RZ, 0, 0 ;  /* 0x00000000ff0d7431 */ /* 0x000fe400000001ff */
[----:B------:R-:W-:Y:S01]  /*3cd0*/  IMAD.MOV.U32 R15, RZ, RZ, 0x1 ;  /* 0x00000001ff0f7424 */ /* 0x000fe200078e00ff */
[----:B------:R-:W1:Y:S01]  /*3ce0*/  LDCU.128 UR28, c[0x0][0xb10] ;  /* 0x00016200ff1c77ac */ /* 0x000e620008000c00 */
[----:B------:R-:W-:Y:S01]  /*3cf0*/  IMAD.MOV.U32 R14, RZ, RZ, RZ ;  /* 0x000000ffff0e7224 */ /* 0x000fe200078e00ff */
[----:B------:R-:W-:Y:S01]  /*3d00*/  MOV R7, 0x2000 ;  /* 0x0000200000077802 */ /* 0x000fe20000000f00 */
[----:B------:R-:W3:Y:S01]  /*3d10*/  LDCU UR27, c[0x0][0x374] ;  /* 0x00006e80ff1b77ac */ /* 0x000ee20008000800 */
[----:B------:R-:W4:Y:S01]  /*3d20*/  LDC.64 R2, c[0x0][0x888] ;  /* 0x00022200ff027b82 */ /* 0x000f220000000a00 */
[----:B------:R-:W3:Y:S01]  /*3d30*/  LDCU UR15, c[0x0][0xb0c] ;  /* 0x00016180ff0f77ac */ /* 0x000ee20008000800 */
[----:B------:R-:W2:Y:S06]  /*3d40*/  LDCU UR38, c[0x0][0xb20] ;  /* 0x00016400ff2677ac */ /* 0x000eac0008000800 */
[----:B------:R-:W4:Y:S01]  /*3d50*/  LDC.64 R4, c[0x0][0x890] ;  /* 0x00022400ff047b82 */ /* 0x000f220000000a00 */
[----:B------:R-:W2:Y:S01]  /*3d60*/  LDCU UR4, c[0x0][0xb30] ;  /* 0x00016600ff0477ac */ /* 0x000ea20008000800 */
[----:B------:R-:W-:Y:S01]  /*3d70*/  UMOV UR21, 0x400 ;  /* 0x0000040000157882 */ /* 0x000fe20000000000 */
[----:B-1----:R-:W-:-:S02]  /*3d80*/  UIMAD.WIDE.U32 UR6, UR32, UR28, URZ ;  /* 0x0000001c200672a5 */ /* 0x002fc4000f8e00ff */
[----:B---3--:R-:W-:Y:S02]  /*3d90*/  UIMAD.WIDE.U32 UR8, UR27, UR31, URZ ;  /* 0x0000001f1b0872a5 */ /* 0x008fe4000f8e00ff */
[----:B------:R-:W-:Y:S02]  /*3da0*/  ULEA UR21, UR45, UR21, 0x18 ;  /* 0x000000152d157291 */ /* 0x000fe4000f8ec0ff */
[----:B------:R-:W-:Y:S02]  /*3db0*/  UPLOP3.LUT UP3, UPT, UPT, UPT, UPT, 0x40, 0x4 ;  /* 0x000000000004789c */ /* 0x000fe40003f6e870 */
[----:B------:R-:W-:Y:S01]  /*3dc0*/  UIADD3 UR33, UPT, UPT, UR21, 0x48, URZ ;  /* 0x0000004815217890 */ /* 0x000fe2000fffe0ff */
[----:B------:R-:W-:Y:S01]  /*3dd0*/  UMOV UR6, UR7 ;  /* 0x0000000700067c82 */ /* 0x000fe20008000000 */
[----:B------:R-:W-:Y:S01]  /*3de0*/  UMOV UR34, UR9 ;  /* 0x0000000900227c82 */ /* 0x000fe20008000000 */
[----:B------:R-:W-:Y:S02]  /*3df0*/  UISETP.GE.AND UP0, UPT, UR42, 0x1, UPT ;  /* 0x000000012a00788c */ /* 0x000fe4000bf06270 */
[----:B------:R-:W-:Y:S01]  /*3e00*/  UISETP.NE.AND UP4, UPT, UR42, 0x1, UPT ;  /* 0x000000012a00788c */ /* 0x000fe2000bf85270 */
[----:B------:R-:W1:Y:S01]  /*3e10*/  LDCU.64 UR22, c[0x0][0xb28] ;  /* 0x00016500ff1677ac */ /* 0x000e620008000a00 */
[----:B------:R-:W-:-:S02]  /*3e20*/  UISETP.NE.AND UP6, UPT, UR15, 0x1, UPT ;  /* 0x000000010f00788c */ /* 0x000fc4000bfc5270 */
[----:B------:R-:W-:Y:S02]  /*3e30*/  UISETP.NE.AND UP5, UPT, UR30, 0x1, UPT ;  /* 0x000000011e00788c */ /* 0x000fe4000bfa5270 */
[----:B------:R-:W-:Y:S02]  /*3e40*/  UIADD3 UR17, UPT, UPT, UR21, 0x40, URZ ;  /* 0x0000004015117890 */ /* 0x000fe4000fffe0ff */
[----:B------:R-:W-:Y:S02]  /*3e50*/  UPRMT UR33, UR45, 0x654, UR33 ;  /* 0x000006542d217896 */ /* 0x000fe40008000021 */
[----:B------:R-:W-:Y:S02]  /*3e60*/  USHF.R.U32.HI UR35, URZ, UR29, UR6 ;  /* 0x0000001dff237299 */ /* 0x000fe40008011606 */
[----:B--2---:R-:W-:Y:S02]  /*3e70*/  USHF.R.U32.HI UR34, URZ, UR38, UR34 ;  /* 0x00000026ff227299 */ /* 0x004fe40008011622 */
[----:B------:R-:W-:-:S11]  /*3e80*/  UISETP.NE.AND UP2, UPT, UR4, 0x1, UPT ;  /* 0x000000010400788c */ /* 0x000fd6000bf45270 */
.L_x_83:
[C---:B------:R-:W-:Y:S02]  /*3e90*/  LEA R12, R14.reuse, UR21, 0x3 ;  /* 0x000000150e0c7c11 */ /* 0x040fe4000f8e18ff */
[----:B------:R-:W-:Y:S02]  /*3ea0*/  SHF.L.U32 R9, R13, 0x1f, RZ ;  /* 0x0000001f0d097819 */ /* 0x000fe400000006ff */
[----:B------:R-:W-:Y:S02]  /*3eb0*/  LEA R10, R14, UR21, 0x4 ;  /* 0x000000150e0a7c11 */ /* 0x000fe4000f8e20ff */
[----:B--2---:R-:W2:Y:S02]  /*3ec0*/  SYNCS.PHASECHK.TRANS64.TRYWAIT P0, [R12+URZ+0x70], R9 ;  /* 0x000070090c0075a7 */ /* 0x004ea400080011ff */
[----:B--2---:R-:W-:Y:S05]  /*3ed0*/  @!P0 BRA `(.L_x_75) ;  /* 0x0000004c00d88947 */ /* 0x004fea0003800000 */
.L_x_140:
[----:B--2---:R-:W2:Y:S01]  /*3ee0*/  LDS.128 R8, [R10+0x100] ;  /* 0x000100000a087984 */ /* 0x004ea20000000c00 */
[----:B------:R-:W-:Y:S01]  /*3ef0*/  UISETP.GE.AND UP0, UPT, UR42, 0x1, UPT ;  /* 0x000000012a00788c */ /* 0x000fe2000bf06270 */
[----:B------:R-:W-:Y:S01]  /*3f00*/  @!PT LDS RZ, [RZ] ;  /* 0x00000000fffff984 */ /* 0x000fe20000000800 */
[----:B------:R-:W-:Y:S01]  /*3f10*/  @!PT LDS RZ, [RZ] ;  /* 0x00000000fffff984 */ /* 0x000fe20000000800 */
[----:B------:R-:W-:Y:S01]  /*3f20*/  @!PT LDS RZ, [RZ] ;  /* 0x00000000fffff984 */ /* 0x000fe20000000800 */
[----:B------:R-:W-:Y:S01]  /*3f30*/  @!PT LDS RZ, [RZ] ;  /* 0x00000000fffff984 */ /* 0x000fe20000000800 */
[----:B------:R3:W-:Y:S06]  /*3f40*/  MEMBAR.ALL.CTA ;  /* 0x0000000000007992 */ /* 0x0007ec0000008000 */
[----:B---3--:R-:W3:Y:S01]  /*3f50*/  FENCE.VIEW.ASYNC.S ;  /* 0x00000000000073c6 */ /* 0x008ee20000000000 */
[----:B--2---:R-:W-:Y:S11]  /*3f60*/  LOP3.LUT P0, RZ, R10, 0x1, RZ, 0xc0, !PT ;  /* 0x000000010aff7812 */ /* 0x004ff6000780c0ff */
[----:B------:R-:W-:Y:S02]  /*3f70*/  @!UPT UIADD3 URZ, UPT, UPT, URZ, URZ, URZ ;  /* 0x000000fffffff290 */ /* 0x000fe4000fffe0ff */
[----:B---3--:R-:W-:Y:S01]  /*3f80*/  VOTEU.ANY UP1, P0 ;  /* 0x0000000000ff7886 */ /* 0x008fe20000020100 */
[----:B------:R-:W-:Y:S11]  /*3f90*/  PLOP3.LUT P0, PT, PT, PT, UP1, 0x80, 0x8 ;  /* 0x000000000008781c */ /* 0x000ff60003f0f018 */
[----:B------:R-:W-:Y:S02]  /*3fa0*/  @!UPT UIADD3 URZ, UPT, UPT, URZ, URZ, URZ ;  /* 0x000000fffffff290 */ /* 0x000fe4000fffe0ff */
[----:B------:R-:W-:Y:S02]  /*3fb0*/  @P0 SHF.R.U32.HI R0, RZ, 0x10, R9 ;  /* 0x00000010ff000819 */ /* 0x000fe40000011609 */
[----:B------:R-:W-:Y:S02]  /*3fc0*/  @P0 MOV R6, R8 ;  /* 0x0000000800060202 */ /* 0x000fe40000000f00 */
[----:B------:R-:W-:Y:S01]  /*3fd0*/  @P0 R2UR UR4, R0 ;  /* 0x00000000000402ca */ /* 0x000fe200000e0000 */
[----:B------:R-:W-:Y:S01]  /*3fe0*/  VIADD R0, R12, 0x80 ;  /* 0x000000800c007836 */ /* 0x000fe20000000000 */
[----:B------:R-:W-:Y:S02]  /*3ff0*/  @P0 LOP3.LUT R8, R9, 0xffff, RZ, 0xc0, !PT ;  /* 0x0000ffff09080812 */ /* 0x000fe400078ec0ff */
[----:B------:R-:W-:Y:S02]  /*4000*/  @P0 R2UR UR6, R6 ;  /* 0x00000000060602ca */ /* 0x000fe400000e0000 */
[----:B------:R-:W-:Y:S02]  /*4010*/  PRMT R0, RZ, 0x654, R0 ;  /* 0x00000654ff007816 */ /* 0x000fe40000000000 */
[----:B------:R-:W-:Y:S02]  /*4020*/  @P0 R2UR UR5, R8 ;  /* 0x00000000080502ca */ /* 0x000fe400000e0000 */
[----:B------:R2:W-:Y:S03]  /*4030*/  SYNCS.ARRIVE.TRANS64.RED.A1T0 RZ, [R0+URZ], RZ ;  /* 0x000000ff00ff79a7 */ /* 0x0005e600081004ff */
[----:B------:R-:W-:Y:S04]  /*4040*/  @UP1 UMOV UR26, UR4 ;  /* 0x00000004001a1c82 */ /* 0x000fe80008000000 */
[----:B------:R-:W-:Y:S04]  /*4050*/  @UP1 UMOV UR14, UR6 ;  /* 0x00000006000e1c82 */ /* 0x000fe80008000000 */
[----:B------:R-:W-:Y:S01]  /*4060*/  @UP1 UMOV UR13, UR5 ;  /* 0x00000005000d1c82 */ /* 0x000fe20008000000 */
[----:B------:R-:W-:Y:S05]  /*4070*/  BRA.U !UP0, `(.L_x_76) ;  /* 0x0000000108a47547 */ /* 0x000fea000b800000 */
[----:B------:R-:W-:Y:S02]  /*4080*/  UIMAD.WIDE.U32 UR8, UR13, UR31, URZ ;  /* 0x0000001f0d0872a5 */ /* 0x000fe4000f8e00ff */
[----:B------:R-:W-:Y:S02]  /*4090*/  UIMAD.WIDE.U32 UR10, UR14, UR28, URZ ;  /* 0x0000001c0e0a72a5 */ /* 0x000fe4000f8e00ff */
[----:B------:R-:W-:Y:S02]  /*40a0*/  USEL UR4, UR27, UR34, !UP5 ;  /* 0x000000221b047287 */ /* 0x000fe4000e800000 */
[----:B------:R-:W-:Y:S02]  /*40b0*/  USEL UR7, UR32, UR35, !UP6 ;  /* 0x0000002320077287 */ /* 0x000fe4000f000000 */
[----:B-1----:R-:W-:Y:S02]  /*40c0*/  UIMAD.WIDE.U32 UR18, UR4, UR22, URZ ;  /* 0x00000016041272a5 */ /* 0x002fe4000f8e00ff */
[----:B------:R-:W-:Y:S01]  /*40d0*/  UIMAD.WIDE.U32 UR24, UR7, UR22, URZ ;  /* 0x00000016071872a5 */ /* 0x000fe2000f8e00ff */
[----:B------:R-:W-:Y:S02]  /*40e0*/  UMOV UR5, UR9 ;  /* 0x0000000900057c82 */ /* 0x000fe40008000000 */
[----:B------:R-:W-:Y:S03]  /*40f0*/  USHF.R.U32.HI UR6, URZ, UR38, UR5 ;  /* 0x00000026ff067299 */ /* 0x000fe60008011605 */
[----:B------:R-:W-:Y:S01]  /*4100*/  UMOV UR5, UR11 ;  /* 0x0000000b00057c82 */ /* 0x000fe20008000000 */
[----:B------:R-:W-:Y:S02]  /*4110*/  USEL UR6, UR13, UR6, !UP5 ;  /* 0x000000060d067287 */ /* 0x000fe4000e800000 */
[----:B------:R-:W-:Y:S02]  /*4120*/  USHF.R.U32.HI UR8, URZ, UR29, UR5 ;  /* 0x0000001dff087299 */ /* 0x000fe40008011605 */
[----:B------:R-:W-:Y:S01]  /*4130*/  UIMAD.WIDE.U32 UR10, UR6, UR22, URZ ;  /* 0x00000016060a72a5 */ /* 0x000fe2000f8e00ff */
[----:B------:R-:W-:Y:S02]  /*4140*/  UMOV UR5, UR19 ;  /* 0x0000001300057c82 */ /* 0x000fe40008000000 */
[----:B------:R-:W-:Y:S03]  /*4150*/  @UP4 USHF.R.U32.HI UR4, URZ, UR23, UR5 ;  /* 0x00000017ff044299 */ /* 0x000fe60008011605 */
[----:B------:R-:W-:Y:S01]  /*4160*/  UMOV UR5, UR25 ;  /* 0x0000001900057c82 */ /* 0x000fe20008000000 */
[----:B------:R-:W-:Y:S02]  /*4170*/  UIMAD UR4, UR42, UR4, URZ ;  /* 0x000000042a0472a4 */ /* 0x000fe4000f8e02ff */
[----:B------:R-:W-:Y:S02]  /*4180*/  @UP4 USHF.R.U32.HI UR7, URZ, UR23, UR5 ;  /* 0x00000017ff074299 */ /* 0x000fe40008011605 */
[----:B------:R-:W-:Y:S02]  /*4190*/  USEL UR5, UR14, UR8, !UP6 ;  /* 0x000000080e057287 */ /* 0x000fe4000f000000 */
[----:B------:R-:W-:Y:S02]  /*41a0*/  UIMAD UR8, UR42, UR7, URZ ;  /* 0x000000072a0872a4 */ /* 0x000fe4000f8e02ff */
[----:B------:R-:W-:Y:S03]  /*41b0*/  UISETP.GE.AND UP0, UPT, UR6, UR4, UPT ;  /* 0x000000040600728c */ /* 0x000fe6000bf06270 */
[----:B------:R-:W-:Y:S01]  /*41c0*/  UMOV UR4, UR11 ;  /* 0x0000000b00047c82 */ /* 0x000fe20008000000 */
[----:B------:R-:W-:Y:S02]  /*41d0*/  UISETP.GE.OR UP0, UPT, UR5, UR8, UP0 ;  /* 0x000000080500728c */ /* 0x000fe40008706670 */
[----:B------:R-:W-:Y:S02]  /*41e0*/  USHF.R.U32.HI UR4, URZ, UR23, UR4 ;  /* 0x00000017ff047299 */ /* 0x000fe40008011604 */
[----:B------:R-:W-:Y:S02]  /*41f0*/  UIMAD.WIDE.U32 UR8, UR5, UR22, URZ ;  /* 0x00000016050872a5 */ /* 0x000fe4000f8e00ff */
[----:B------:R-:W-:Y:S04]  /*4200*/  USEL UR10, UR6, UR4, !UP4 ;  /* 0x00000004060a7287 */ /* 0x000fe8000e000000 */
[----:B------:R-:W-:Y:S01]  /*4210*/  UIADD3 UR11, UPT, UPT, -UR10, URZ, URZ ;  /* 0x000000ff0a0b7290 */ /* 0x000fe2000fffe1ff */
[----:B------:R-:W-:Y:S02]  /*4220*/  @!UP0 UMOV UR4, UR9 ;  /* 0x0000000900048c82 */ /* 0x000fe40008000000 */
[----:B------:R-:W-:Y:S02]  /*4230*/  @!UP0 USHF.R.U32.HI UR4, URZ, UR23, UR4 ;  /* 0x00000017ff048299 */ /* 0x000fe40008011604 */
[----:B------:R-:W-:Y:S02]  /*4240*/  UIMAD UR8, UR42, UR11, UR6 ;  /* 0x0000000b2a0872a4 */ /* 0x000fe4000f8e0206 */
[----:B------:R-:W-:Y:S04]  /*4250*/  @!UP0 USEL UR4, UR5, UR4, !UP4 ;  /* 0x0000000405048287 */ /* 0x000fe8000e000000 */
[----:B------:R-:W-:Y:S02]  /*4260*/  @!UP0 UIMAD UR8, UR7, UR8, UR4 ;  /* 0x00000008070882a4 */ /* 0x000fe4000f8e0204 */
[----:B------:R-:W-:Y:S02]  /*4270*/  @!UP0 UIADD3 UR9, UPT, UPT, UR10, -UR4, URZ ;  /* 0x800000040a098290 */ /* 0x000fe4000fffe0ff */
[----:B------:R-:W-:Y:S02]  /*4280*/  UIADD3 UR4, UPT, UPT, -UR5, URZ, URZ ;  /* 0x000000ff05047290 */ /* 0x000fe4000fffe1ff */
[----:B------:R-:W-:Y:S02]  /*4290*/  UIADD3 UR7, UPT, UPT, -UR6, URZ, URZ ;  /* 0x000000ff06077290 */ /* 0x000fe4000fffe1ff */
[----:B------:R-:W-:Y:S02]  /*42a0*/  @!UP0 UIMAD UR6, UR9, UR42, UR5 ;  /* 0x0000002a090682a4 */ /* 0x000fe4000f8e0205 */
[----:B------:R-:W-:Y:S02]  /*42b0*/  UIMAD UR14, UR15, UR4, UR14 ;  /* 0x000000040f0e72a4 */ /* 0x000fe4000f8e020e */
[----:B------:R-:W-:Y:S01]  /*42c0*/  UIMAD UR13, UR30, UR7, UR13 ;  /* 0x000000071e0d72a4 */ /* 0x000fe2000f8e020d */
[----:B------:R-:W-:Y:S02]  /*42d0*/  @!UP0 UMOV UR5, UR8 ;  /* 0x0000000800058c82 */ /* 0x000fe40008000000 */
[----:B------:R-:W-:Y:S02]  /*42e0*/  UIMAD UR14, UR5, UR15, UR14 ;  /* 0x0000000f050e72a4 */ /* 0x000fe4000f8e020e */
[----:B------:R-:W-:Y:S11]  /*42f0*/  UIMAD UR13, UR6, UR30, UR13 ;  /* 0x0000001e060d72a4 */ /* 0x000ff6000f8e020d */
[----:B------:R-:W-:Y:S01]  /*4300*/  @!UPT UIADD3 URZ, UPT, UPT, URZ, URZ, URZ ;  /* 0x000000fffffff290 */ /* 0x000fe2000fffe0ff */
.L_x_76:
[----:B------:R-:W3:Y:S01]  /*4310*/  @!UP2 LDCU.128 UR8, c[0x0][0xb10] ;  /* 0x00016200ff08a7ac */ /* 0x000ee20008000c00 */
[C---:B----4-:R-:W-:Y:S02]  /*4320*/  ISETP.NE.U32.AND P1, PT, R4.reuse, RZ, PT ;  /* 0x000000ff0400720c */ /* 0x050fe40003f25070 */
[----:B------:R-:W-:Y:S02]  /*4330*/  ISETP.NE.U32.AND P0, PT, R4, RZ, PT ;  /* 0x000000ff0400720c */ /* 0x000fe40003f05070 */
[C---:B------:R-:W-:Y:S02]  /*4340*/  ISETP.NE.AND.EX P1, PT, R5.reuse, RZ, PT, P1 ;  /* 0x000000ff0500720c */ /* 0x040fe40003f25310 */
[----:B------:R-:W-:Y:S01]  /*4350*/  ISETP.NE.AND.EX P0, PT, R5, RZ, PT, P0 ;  /* 0x000000ff0500720c */ /* 0x000fe20003f05300 */
[----:B------:R-:W4:Y:S01]  /*4360*/  @!UP2 LDCU UR5, c[0x0][0xb0c] ;  /* 0x00016180ff05a7ac */ /* 0x000f220008000800 */
[----:B------:R-:W-:Y:S01]  /*4370*/  SHF.L.U32 R9, R15, 0x1f, RZ ;  /* 0x0000001f0f097819 */ /* 0x000fe200000006ff */
[----:B------:R-:W-:Y:S02]  /*4380*/  USHF.L.U32 UR19, UR16, 0x7, URZ ;  /* 0x0000000710137899 */ /* 0x000fe400080006ff */
[----:B------:R-:W-:Y:S02]  /*4390*/  USHF.L.U32 UR18, UR20, 0x7, URZ ;  /* 0x0000000714127899 */ /* 0x000fe400080006ff */
[----:B---3--:R-:W-:Y:S07]  /*43a0*/  UIMAD.WIDE.U32 UR6, UR14, UR8, URZ ;  /* 0x000000080e0672a5 */ /* 0x008fee000f8e00ff */
[----:B------:R-:W-:Y:S01]  /*43b0*/  @!UP2 UMOV UR4, UR7 ;  /* 0x000000070004ac82 */ /* 0x000fe20008000000 */
[----:B----4-:R-:W-:Y:S02]  /*43c0*/  @!UP2 UISETP.NE.AND UP0, UPT, UR5, 0x1, UPT ;  /* 0x000000010500a88c */ /* 0x010fe4000bf05270 */
[----:B------:R-:W-:Y:S02]  /*43d0*/  @!UP2 USHF.R.U32.HI UR4, URZ, UR9, UR4 ;  /* 0x00000009ff04a299 */ /* 0x000fe40008011604 */
[----:B------:R-:W-:Y:S02]  /*43e0*/  UIMAD.WIDE.U32 UR6, UR13, UR11, URZ ;  /* 0x0000000b0d0672a5 */ /* 0x000fe4000f8e00ff */
[----:B------:R-:W-:Y:S02]  /*43f0*/  @!UP2 USEL UR8, UR14, UR4, !UP0 ;  /* 0x000000040e08a287 */ /* 0x000fe4000c000000 */
[----:B------:R-:W-:Y:S03]  /*4400*/  @!UP2 UISETP.NE.AND UP0, UPT, UR10, 0x1, UPT ;  /* 0x000000010a00a88c */ /* 0x000fe6000bf05270 */
[----:B------:R-:W-:Y:S02]  /*4410*/  @!UP2 UMOV UR6, UR7 ;  /* 0x000000070006ac82 */ /* 0x000fe40008000000 */
[----:B------:R-:W3:Y:S02]  /*4420*/  @!UP2 LDCU UR4, c[0x0][0xb20] ;  /* 0x00016400ff04a7ac */ /* 0x000ee40008000800 */
[----:B---3--:R-:W-:Y:S04]  /*4430*/  @!UP2 USHF.R.U32.HI UR6, URZ, UR4, UR6 ;  /* 0x00000004ff06a299 */ /* 0x008fe80008011606 */
[----:B------:R-:W-:Y:S04]  /*4440*/  @!UP2 USEL UR6, UR13, UR6, !UP0 ;  /* 0x000000060d06a287 */ /* 0x000fe8000c000000 */
[----:B------:R-:W-:Y:S02]  /*4450*/  @!UP2 UIADD3 UR4, UPT, UPT, -UR8, UR6, URZ ;  /* 0x000000060804a290 */ /* 0x000fe4000fffe1ff */
[----:B------:R-:W-:Y:S02]  /*4460*/  @!UP2 UIADD3 UR6, UPT, UPT, UR8, -UR6, URZ ;  /* 0x800000060806a290 */ /* 0x000fe4000fffe0ff */
[----:B------:R-:W-:Y:S02]  /*4470*/  @!UP2 UIMAD UR14, UR4, UR5, UR14 ;  /* 0x00000005040ea2a4 */ /* 0x000fe4000f8e020e */
[----:B------:R-:W-:Y:S01]  /*4480*/  @!UP2 UIMAD UR13, UR6, UR10, UR13 ;  /* 0x0000000a060da2a4 */ /* 0x000fe2000f8e020d */
[----:B------:R-:W-:Y:S11]  /*4490*/  BRA.U UP3, `(.L_x_77) ;  /* 0x0000000103107547 */ /* 0x000ff6000b800000 */
[----:B--2---:R-:W-:Y:S04]  /*44a0*/  MOV R0, UR37 ;  /* 0x0000002500007c02 */ /* 0x004fe80008000f00 */
[----:B------:R-:W-:Y:S04]  /*44b0*/  SHF.L.U32 R11, R0, 0x1f, RZ ;  /* 0x0000001f000b7819 */ /* 0x000fe800000006ff */
[----:B------:R-:W2:Y:S02]  /*44c0*/  SYNCS.PHASECHK.TRANS64.TRYWAIT P2, [UR21+0x68], R11 ;  /* 0x0000680bff0075a7 */ /* 0x000ea40008041115 */
[----:B--2---:R-:W-:Y:S05]  /*44d0*/  @!P2 BRA `(.L_x_78) ;  /* 0x00000048006ca947 */ /* 0x004fea0003800000 */
.L_x_77:
[----:B------:R-:W-:Y:S05]  /*44e0*/  @!P1 BRA `(.L_x_79) ;  /* 0x0000000000309947 */ /* 0x000fea0003800000 */
[----:B------:R-:W-:Y:S01]  /*44f0*/  ISETP.NE.U32.AND P1, PT, R2, RZ, PT ;  /* 0x000000ff0200720c */ /* 0x000fe20003f25070 */
[----:B------:R-:W3:Y:S01]  /*4500*/  LDCU.64 UR4, c[0x0][0x358] ;  /* 0x00006b00ff0477ac */ /* 0x000ee20008000a00 */
[----:B------:R-:W-:Y:S02]  /*4510*/  IMAD.MOV.U32 R158, RZ, RZ, 0x1 ;  /* 0x00000001ff9e7424 */ /* 0x000fe400078e00ff */
[----:B------:R-:W-:Y:S11]  /*4520*/  ISETP.NE.AND.EX P1, PT, R3, RZ, PT, P1 ;  /* 0x000000ff0300720c */ /* 0x000ff60003f25310 */
[----:B------:R-:W-:Y:S02]  /*4530*/  @!UPT UIADD3 URZ, UPT, UPT, URZ, URZ, URZ ;  /* 0x000000fffffff290 */ /* 0x000fe4000fffe0ff */
[----:B--2---:R-:W2:Y:S01]  /*4540*/  @P1 LDC.64 R10, c[0x0][0x888] ;  /* 0x00022200ff0a1b82 */ /* 0x004ea20000000a00 */
[----:B------:R-:W-:Y:S04]  /*4550*/  @P1 IMAD R0, R4, UR36, RZ ;  /* 0x0000002404001c24 */ /* 0x000fe8000f8e02ff */
[----:B--2---:R-:W-:Y:S04]  /*4560*/  @P1 IMAD.WIDE R10, R0, 0x4, R10 ;  /* 0x00000004000a1825 */ /* 0x004fe800078e020a */
[----:B------:R-:W-:Y:S01]  /*4570*/  HFMA2 R0, -RZ, RZ, 0, 5.9604644775390625e-08 ;  /* 0x00000001ff007431 */ /* 0x000fe200000001ff */
[----:B---3-5:R3:W5:Y:S04]  /*4580*/  @P1 LDG.E R73, desc[UR4][R10.64] ;  /* 0x000000040a491981 */ /* 0x028768000c1e1900 */
[----:B------:R-:W-:Y:S01]  /*4590*/  @!P1 PRMT R158, R0, 0x7610, R158 ;  /* 0x00007610009e9816 */ /* 0x000fe2000000009e */
[----:B---3--:R-:W4:Y:S06]  /*45a0*/  @!P1 LDC R73, c[0x0][0x880] ;  /* 0x00022000ff499b82 */ /* 0x008f2c0000000800 */
.L_x_79:
[----:B----45:R-:W-:Y:S01]  /*45b0*/  @!P0 FSETP.EQ.AND P1, PT, R73, RZ, PT ;  /* 0x000000ff4900820b */ /* 0x030fe20003f22000 */
[----:B------:R-:W-:Y:S01]  /*45c0*/  @!UPT UIADD3 URZ, UPT, UPT, URZ, URZ, URZ ;  /* 0x000000fffffff290 */ /* 0x000fe2000fffe0ff */
[----:B------:R-:W-:Y:S11]  /*45d0*/  @!P0 BRA `(.L_x_80) ;  /* 0x0000000000188947 */ /* 0x000ff60003800000 */
[----:B------:R-:W-:Y:S02]  /*45e0*/  LOP3.LUT P0, RZ, R158, 0xff, RZ, 0xc0, !PT ;  /* 0x000000ff9eff7812 */ /* 0x000fe4000780c0ff */
[----:B------:R-:W-:Y:S04]  /*45f0*/  ISETP.NE.U32.AND P1, PT, R2, RZ, PT ;  /* 0x000000ff0200720c */ /* 0x000fe80003f25070 */
[----:B------:R-:W-:Y:S04]  /*4600*/  ISETP.NE.AND.EX P1, PT, R3, RZ, PT, P1 ;  /* 0x000000ff0300720c */ /* 0x000fe80003f25310 */
[----:B------:R-:W-:Y:S03]  /*4610*/  PLOP3.LUT P1, PT, P1, PT, PT, 0x8, 0x80 ;  /* 0x000000000080781c */ /* 0x000fe60000f2e170 */
[----:B------:R-:W-:Y:S11]  /*4620*/  @P0 FSETP.EQ.AND P1, PT, R73, RZ, PT ;  /* 0x000000ff4900020b */ /* 0x000ff60003f22000 */
[----:B------:R-:W-:Y:S02]  /*4630*/  @!UPT UIADD3 URZ, UPT, UPT, URZ, URZ, URZ ;  /* 0x000000fffffff290 */ /* 0x000fe4000fffe0ff */
.L_x_80:
[----:B------:R-:W3:Y:S01]  /*4640*/  SYNCS.PHASECHK.TRANS64.TRYWAIT P2, [UR21+0x50], R9 ;  /* 0x00005009ff0075a7 */ /* 0x000ee20008041115 */
[----:B------:R-:W-:Y:S04]  /*4650*/  ELECT P0, URZ, PT ;  /* 0x0000000000ff782f */ /* 0x000fe80003800000 */
[----:B------:R-:W-:Y:S11]  /*4660*/  PLOP3.LUT P1, PT, P1, P0, PT, 0xf2, 0x2f ;  /* 0x00000000002f781c */ /* 0x000ff60000f21e72 */
[----:B------:R-:W-:Y:S02]  /*4670*/  @!UPT UIADD3 URZ, UPT, UPT, URZ, URZ, URZ ;  /* 0x000000fffffff290 */ /* 0x000fe4000fffe0ff */
[----:B------:R-:W-:Y:S05]  /*4680*/  @!P1 IADD3 R8, P0, PT, R16, 0x580, RZ ;  /* 0x0000058010089810 */ /* 0x000fea0007f1e0ff */
[----:B------:R-:W-:Y:S01]  /*4690*/  @!P1 IMAD.X R6, RZ, RZ, R17, P0 ;  /* 0x000000ffff069224 */ /* 0x000fe200000e0611 */
[----:B---3--:R-:W-:Y:S07]  /*46a0*/  @!P2 BRA `(.L_x_81) ;  /* 0x000000480010a947 */ /* 0x008fee0003800000 */
.L_x_143:
[----:B------:R-:W-:Y:S01]  /*46b0*/  @!P1 R2UR UR5, R8 ;  /* 0x00000000080592ca */ /* 0x000fe200000e0000 */
[----:B------:R-:W-:Y:S01]  /*46c0*/  VOTEU.ALL UP0, P1 ;  /* 0x0000000000ff7886 */ /* 0x000fe20000800000 */
[----:B------:R-:W-:Y:S01]  /*46d0*/  @!P1 R2UR UR4, R6 ;  /* 0x00000000060492ca */ /* 0x000fe200000e0000 */
[----:B--2---:R-:W-:Y:S01]  /*46e0*/  @!P1 IMAD.MOV.U32 R0, RZ, RZ, 0x2000 ;  /* 0x00002000ff009424 */ /* 0x004fe200078e00ff */
[----:B------:R-:W-:Y:S01]  /*46f0*/  UMOV UR8, 0x0 ;  /* 0x0000000000087882 */ /* 0x000fe20000000000 */
[----:B------:R-:W-:Y:S01]  /*4700*/  UMOV UR9, 0x10000000 ;  /* 0x1000000000097882 */ /* 0x000fe20000000000 */
[----:B------:R-:W-:Y:S01]  /*4710*/  @!UP0 UIADD3 UR16, UPT, UPT, UR21, 0x200, URZ ;  /* 0x0000020015108890 */ /* 0x000fe2000fffe0ff */
[----:B------:R-:W-:Y:S01]  /*4720*/  VIADD R14, R14, 0x1 ;  /* 0x000000010e0e7836 */ /* 0x000fe20000000000 */
[----:B------:R-:W-:Y:S01]  /*4730*/  VOTEU.ALL UP0, P1 ;  /* 0x0000000000ff7886 */ /* 0x000fe20000800000 */
[----:B------:R-:W-:Y:S01]  /*4740*/  UMOV UR20, UR36 ;  /* 0x0000002400147c82 */ /* 0x000fe20008000000 */
[----:B------:R-:W-:Y:S03]  /*4750*/  UPRMT UR6, UR45, 0x654, UR17 ;  /* 0x000006542d067896 */ /* 0x000fe60008000011 */
[----:B------:R-:W-:Y:S02]  /*4760*/  IMAD.U32 R10, RZ, RZ, UR5 ;  /* 0x00000005ff0a7e24 */ /* 0x000fe4000f8e00ff */
[----:B------:R-:W-:Y:S03]  /*4770*/  IMAD.U32 R11, RZ, RZ, UR4 ;  /* 0x00000004ff0b7e24 */ /* 0x000fe6000f8e00ff */
[----:B------:R-:W-:Y:S02]  /*4780*/  @!P1 R2UR UR4, R10 ;  /* 0x000000000a0492ca */ /* 0x000fe400000e0000 */
[----:B------:R-:W-:Y:S11]  /*4790*/  @!P1 R2UR UR5, R11 ;  /* 0x000000000b0592ca */ /* 0x000ff600000e0000 */
[----:B------:R-:W-:Y:S02]  /*47a0*/  @!UPT UIADD3 URZ, UPT, UPT, URZ, URZ, URZ ;  /* 0x000000fffffff290 */ /* 0x000fe4000fffe0ff */
[----:B------:R2:W-:Y:S01]  /*47b0*/  @!UP0 UTMALDG.3D [UR16], [UR4], desc[UR8] ;  /* 0x00000810040085b4 */ /* 0x0005e20008011000 */
[----:B------:R2:W-:Y:S01]  /*47c0*/  @!P1 SYNCS.ARRIVE.TRANS64.RED.A0TR RZ, [UR21+0x40], R0 ;  /* 0x00004000ffff99a7 */ /* 0x0005e20008300415 */
[----:B------:R-:W-:Y:S01]  /*47d0*/  SYNCS.ARRIVE.TRANS64.RED.A1T0 RZ, [UR6], RZ ;  /* 0x000000ffffff79a7 */ /* 0x000fe20008100406 */
[----:B------:R-:W3:Y:S02]  /*47e0*/  SYNCS.PHASECHK.TRANS64.TRYWAIT P0, [UR21+0x58], R9 ;  /* 0x00005809ff0075a7 */ /* 0x000ee40008001115 */
[----:B--23--:R-:W-:Y:S05]  /*47f0*/  @!P0 BRA `(.L_x_82) ;  /* 0x0000004400d48947 */ /* 0x00cfea0003800000 */
.L_x_145:
[----:B------:R-:W-:Y:S01]  /*4800*/  @!P1 IADD3 R6, P0, PT, R16, 0x580, RZ ;  /* 0x0000058010069810 */ /* 0x000fe20007f1e0ff */
[----:B------:R-:W-:Y:S01]  /*4810*/  VOTEU.ALL UP0, P1 ;  /* 0x0000000000ff7886 */ /* 0x000fe20000800000 */
[----:B------:R-:W-:Y:S01]  /*4820*/  UMOV UR6, 0x0 ;  /* 0x0000000000067882 */ /* 0x000fe20000000000 */
[----:B------:R-:W-:Y:S01]  /*4830*/  UMOV UR7, 0x10000000 ;  /* 0x1000000000077882 */ /* 0x000fe20000000000 */
[----:B------:R-:W-:Y:S01]  /*4840*/  @!P1 R2UR UR5, R6 ;  /* 0x00000000060592ca */ /* 0x000fe200000e0000 */
[----:B--2---:R-:W-:Y:S01]  /*4850*/  @!P1 IMAD.X R0, RZ, RZ, R17, P0 ;  /* 0x000000ffff009224 */ /* 0x004fe200000e0611 */
[----:B------:R-:W-:Y:S01]  /*4860*/  @!UP0 UIADD3 UR10, UPT, UPT, UR18, 0x40, URZ ;  /* 0x00000040120a8890 */ /* 0x000fe2000fffe0ff */
[----:B------:R-:W-:Y:S01]  /*4870*/  R2UR UR16, R160 ;  /* 0x00000000a01072ca */ /* 0x000fe200000e0000 */
[----:B------:R-:W-:Y:S01]  /*4880*/  @!UP0 UIADD3 UR8, UPT, UPT, UR21, 0x2200, URZ ;  /* 0x0000220015088890 */ /* 0x000fe2000fffe0ff */
[----:B------:R-:W-:Y:S01]  /*4890*/  ISETP.NE.AND P0, PT, R14, 0x2, PT ;  /* 0x000000020e00780c */ /* 0x000fe20003f05270 */
[----:B------:R-:W-:Y:S01]  /*48a0*/  @!UP0 UIADD3 UR9, UPT, UPT, UR21, 0x48, URZ ;  /* 0x0000004815098890 */ /* 0x000fe2000fffe0ff */
[----:B------:R-:W-:Y:S01]  /*48b0*/  @!P1 R2UR UR4, R0 ;  /* 0x00000000000492ca */ /* 0x000fe200000e0000 */
[----:B------:R-:W-:Y:S01]  /*48c0*/  VOTEU.ALL UP0, P1 ;  /* 0x0000000000ff7886 */ /* 0x000fe20000800000 */
[----:B------:R-:W-:Y:S01]  /*48d0*/  UMOV UR11, UR19 ;  /* 0x00000013000b7c82 */ /* 0x000fe20008000000 */
[----:B------:R-:W-:Y:S01]  /*48e0*/  UMOV UR12, UR36 ;  /* 0x00000024000c7c82 */ /* 0x000fe20008000000 */
[----:B------:R-:W-:Y:S01]  /*48f0*/  SEL R0, RZ, 0x1, P0 ;  /* 0x00000001ff007807 */ /* 0x000fe20000000000 */
[----:B------:R-:W-:Y:S01]  /*4900*/  UIADD3 UR20, UPT, UPT, UR13, UR63, URZ ;  /* 0x0000003f0d147290 */ /* 0x000fe2000fffe0ff */
[----:B------:R-:W-:Y:S01]  /*4910*/  IMAD.U32 R8, RZ, RZ, UR5 ;  /* 0x00000005ff087e24 */ /* 0x000fe2000f8e00ff */
[----:B------:R-:W-:Y:S01]  /*4920*/  LOP3.LUT R15, R15, 0x1, RZ, 0x3c, !PT ;  /* 0x000000010f0f7812 */ /* 0x000fe200078e3cff */
[----:B------:R-:W-:Y:S01]  /*4930*/  UPLOP3.LUT UP3, UPT, UPT, UPT, UPT, 0x80, 0x8 ;  /* 0x000000000008789c */ /* 0x000fe20003f6f070 */
[----:B------:R-:W-:Y:S01]  /*4940*/  LOP3.LUT R13, R13, R0, RZ, 0x3c, !PT ;  /* 0x000000000d0d7212 */ /* 0x000fe200078e3cff */
[----:B------:R-:W-:Y:S01]  /*4950*/  UIADD3 UR16, UPT, UPT, UR14, UR16, URZ ;  /* 0x000000100e107290 */ /* 0x000fe2000fffe0ff */
[----:B------:R-:W-:Y:S01]  /*4960*/  SEL R14, R14, RZ, P0 ;  /* 0x000000ff0e0e7207 */ /* 0x000fe20000000000 */
[----:B------:R-:W-:Y:S01]  /*4970*/  UMOV UR36, UR26 ;  /* 0x0000001a00247c82 */ /* 0x000fe20008000000 */
[----:B------:R-:W-:Y:S01]  /*4980*/  IMAD.U32 R9, RZ, RZ, UR4 ;  /* 0x00000004ff097e24 */ /* 0x000fe2000f8e00ff */
[----:B------:R-:W-:Y:S04]  /*4990*/  @!P1 R2UR UR4, R8 ;  /* 0x00000000080492ca */ /* 0x000fe800000e0000 */
[----:B------:R-:W-:Y:S11]  /*49a0*/  @!P1 R2UR UR5, R9 ;  /* 0x00000000090592ca */ /* 0x000ff600000e0000 */
[----:B------:R-:W-:Y:S02]  /*49b0*/  @!UPT UIADD3 URZ, UPT, UPT, URZ, URZ, URZ ;  /* 0x000000fffffff290 */ /* 0x000fe4000fffe0ff */
[----:B------:R2:W-:Y:S01]  /*49c0*/  @!UP0 UTMALDG.3D [UR8], [UR4], desc[UR6] ;  /* 0x00000608040085b4 */ /* 0x0005e20008011000 */
[----:B------:R2:W-:Y:S01]  /*49d0*/  @!P1 SYNCS.ARRIVE.TRANS64.RED.A0TR RZ, [UR21+0x48], R7 ;  /* 0x00004807ffff99a7 */ /* 0x0005e20008300415 */
[----:B------:R-:W-:Y:S01]  /*49e0*/  SYNCS.ARRIVE.TRANS64.RED.A1T0 RZ, [UR33], RZ ;  /* 0x000000ffffff79a7 */ /* 0x000fe20008100421 */
[----:B------:R-:W-:Y:S05]  /*49f0*/  BRA.U UP1, `(.L_x_83) ;  /* 0xfffffff501247547 */ /* 0x000fea000b83ffff */
[----:B------:R-:W-:-:S04]  /*4a00*/  SHF.L.U32 R3, R15, 0x1f, RZ ;  /* 0x0000001f0f037819 */ /* 0x000fc800000006ff */
[----:B------:R-:W3:Y:S02]  /*4a10*/  SYNCS.PHASECHK.TRANS64.TRYWAIT P0, [UR21+0x50], R3 ;  /* 0x00005003ff0075a7 */ /* 0x000ee40008001115 */
[----:B---3--:R-:W-:Y:S05]  /*4a20*/  @!P0 BRA `(.L_x_84) ;  /* 0x0000004400608947 */ /* 0x008fea0003800000 */
.L_x_147:
[----:B---3--:R-:W-:-:S07]  /*4a30*/  MOV R0, UR21 ;  /* 0x0000001500007c02 */ /* 0x008fce0008000f00 */
.L_x_85:
[----:B---3--:R-:W-:-:S04]  /*4a40*/  SHF.L.U32 R3, R15, 0x1f, RZ ;  /* 0x0000001f0f037819 */ /* 0x008fc800000006ff */
[----:B------:R3:W4:Y:S03]  /*4a50*/  SYNCS.PHASECHK.TRANS64.TRYWAIT P0, [R0+URZ+0x58], R3 ;  /* 0x00005803000075a7 */ /* 0x00072600080011ff */
[----:B----4-:R-:W-:Y:S05]  /*4a60*/  @!P0 NANOSLEEP.SYNCS 0x989680 ;  /* 0x009896800000895d */ /* 0x010fea0003900000 */
[----:B------:R-:W4:Y:S02]  /*4a70*/  @!P0 SYNCS.PHASECHK.TRANS64 P0, [R0+URZ+0x58], R3 ;  /* 0x00005803000085a7 */ /* 0x000f2400080010ff */
[----:B-12-4-:R-:W-:Y:S05]  /*4a80*/  @P0 EXIT ;  /* 0x000000000000094d */ /* 0x016fea0003800000 */
[----:B------:R-:W-:Y:S05]  /*4a90*/  BRA `(.L_x_85) ;  /* 0xfffffffc00e87947 */ /* 0x000fea000383ffff */
.L_x_74:
[----:B------:R-:W-:-:S06]  /*4aa0*/  UISETP.GE.AND UP0, UPT, UR17, 0x4, UPT ;  /* 0x000000041100788c */ /* 0x000fcc000bf06270 */
[----:B------:R-:W-:-:S13]  /*4ab0*/  PLOP3.LUT P0, PT, PT, PT, UP0, 0x80, 0x8 ;  /* 0x000000000008781c */ /* 0x000fda0003f0f008 */
[----:B------:R-:W-:Y:S05]  /*4ac0*/  @!P0 EXIT ;  /* 0x000000000000894d */ /* 0x000fea0003800000 */
[----:B------:R-:W-:Y:S01]  /*4ad0*/  BAR.SYNC.DEFER_BLOCKING 0x6, 0xa0 ;  /* 0x0182800000007b1d */ /* 0x000fe20000010000 */
[C---:B------:R-:W-:Y:S01]  /*4ae0*/  IMAD.SHL.U32 R4, R170.reuse, 0x40, RZ ;  /* 0x00000040aa047824 */ /* 0x040fe200078e00ff */
[C---:B------:R-:W-:Y:S01]  /*4af0*/  LOP3.LUT R178, R170.reuse, 0x60, RZ, 0xc0, !PT ;  /* 0x00000060aab27812 */ /* 0x040fe200078ec0ff */
[C---:B------:R-:W-:Y:S01]  /*4b00*/  IMAD.SHL.U32 R137, R170.reuse, 0x8, RZ ;  /* 0x00000008aa897824 */ /* 0x040fe200078e00ff */
[C---:B------:R-:W-:Y:S01]  /*4b10*/  LOP3.LUT R176, R170.reuse, 0x2, RZ, 0xc0, !PT ;  /* 0x00000002aab07812 */ /* 0x040fe200078ec0ff */
[----:B------:R-:W-:Y:S01]  /*4b20*/  IMAD.U32 R69, R170, 0x10000, RZ ;  /* 0x00010000aa457824 */ /* 0x000fe200078e00ff */
[----:B------:R-:W-:Y:S02]  /*4b30*/  UMOV UR44, 0x400 ;  /* 0x00000400002c7882 */ /* 0x000fe40000000000 */
[----:B------:R-:W1:Y:S01]  /*4b40*/  LDC.64 R156, c[0x0][0x8b0] ;  /* 0x00022c00ff9c7b82 */ /* 0x000e620000000a00 */
[----:B------:R-:W-:Y:S01]  /*4b50*/  ULEA UR44, UR45, UR44, 0x18 ;  /* 0x0000002c2d2c7291 */ /* 0x000fe2000f8ec0ff */
[----:B------:R-:W-:Y:S01]  /*4b60*/  LOP3.LUT R6, R4, 0x180, RZ, 0xc0, !PT ;  /* 0x0000018004067812 */ /* 0x000fe200078ec0ff */
[----:B------:R-:W-:Y:S01]  /*4b70*/  HFMA2 R68, -RZ, RZ, 0, 0 ;  /* 0x00000000ff447431 */ /* 0x000fe200000001ff */
[----:B------:R-:W-:Y:S01]  /*4b80*/  LOP3.LUT R69, R69, 0x600000, RZ, 0xc0, !PT ;  /* 0x0060000045457812 */ /* 0x000fe200078ec0ff */
[----:B------:R-:W-:Y:S01]  /*4b90*/  UIADD3 UR4, UPT, UPT, UR44, 0x4200, URZ ;  /* 0x000042002c047890 */ /* 0x000fe2000fffe0ff */
[----:B------:R-:W-:Y:S01]  /*4ba0*/  LOP3.LUT R137, R6, 0x30, R137, 0xf8, !PT ;  /* 0x0000003006897812 */ /* 0x000fe200078ef889 */
[----:B------:R-:W-:Y:S01]  /*4bb0*/  IMAD.MOV.U32 R168, RZ, RZ, RZ ;  /* 0x000000ffffa87224 */ /* 0x000fe200078e00ff */
[----:B------:R-:W2:Y:S01]  /*4bc0*/  LDC.64 R138, c[0x0][0x8a8] ;  /* 0x00022a00ff8a7b82 */ /* 0x000ea20000000a00 */
[----:B------:R-:W-:Y:S01]  /*4bd0*/  LOP3.LUT R170, R170, 0x4, RZ, 0xc0, !PT ;  /* 0x00000004aaaa7812 */ /* 0x000fe200078ec0ff */
[----:B------:R-:W-:Y:S01]  /*4be0*/  IMAD.MOV.U32 R162, RZ, RZ, RZ ;  /* 0x000000ffffa27224 */ /* 0x000fe200078e00ff */
[----:B------:R-:W-:-:S02]  /*4bf0*/  LOP3.LUT R137, R137, 0x1e40, R4, 0xf8, !PT ;  /* 0x00001e4089897812 */ /* 0x000fc400078ef804 */
[----:B------:R-:W-:Y:S01]  /*4c00*/  CS2R R166, SRZ ;  /* 0x0000000000a67805 */ /* 0x000fe2000001ff00 */
[----:B------:R-:W-:Y:S01]  /*4c10*/  IMAD.MOV.U32 R165, RZ, RZ, RZ ;  /* 0x000000ffffa57224 */ /* 0x000fe200078e00ff */
[----:B------:R-:W-:Y:S01]  /*4c20*/  IADD3 R169, PT, PT, -R170, 0x2, RZ ;  /* 0x00000002aaa97810 */ /* 0x000fe20007ffe1ff */
[----:B------:R-:W-:Y:S01]  /*4c30*/  IMAD.MOV R164, RZ, RZ, -R176 ;  /* 0x000000ffffa47224 */ /* 0x000fe200078e0ab0 */
[----:B------:R-:W-:Y:S01]  /*4c40*/  IADD3 R171, PT, PT, R137, UR44, RZ ;  /* 0x0000002c89ab7c10 */ /* 0x000fe2000fffe0ff */
[----:B------:R-:W3:Y:S01]  /*4c50*/  LDS R0, [UR44+0x120] ;  /* 0x0001202cff007984 */ /* 0x000ee20008000800 */
[----:B------:R-:W-:Y:S01]  /*4c60*/  IMAD.MOV R163, RZ, RZ, -R170 ;  /* 0x000000ffffa37224 */ /* 0x000fe200078e0aaa */
[----:B------:R-:W-:Y:S01]  /*4c70*/  MOV R177, UR4 ;  /* 0x0000000400b17c02 */ /* 0x000fe20008000f00 */
[----:B------:R-:W4:Y:S01]  /*4c80*/  LDCU UR58, c[0x0][0x370] ;  /* 0x00006e00ff3a77ac */ /* 0x000f220008000800 */
[----:B------:R-:W-:Y:S01]  /*4c90*/  VIADD R171, R171, 0x200 ;  /* 0x00000200abab7836 */ /* 0x000fe20000000000 */
[----:B------:R-:W1:Y:S01]  /*4ca0*/  LDCU UR43, c[0x0][0xb0c] ;  /* 0x00016180ff2b77ac */ /* 0x000e620008000800 */
[----:B------:R-:W1:Y:S01]  /*4cb0*/  LDCU UR39, c[0x0][0xb30] ;  /* 0x00016600ff2777ac */ /* 0x000e620008000800 */
[----:B------:R-:W1:Y:S01]  /*4cc0*/  LDCU.64 UR56, c[0x0][0x888] ;  /* 0x00011100ff3877ac */ /* 0x000e620008000a00 */
[----:B------:R-:W1:Y:S01]  /*4cd0*/  LDCU.64 UR40, c[0x0][0xb28] ;  /* 0x00016500ff2877ac */ /* 0x000e620008000a00 */
[----:B------:R-:W1:Y:S01]  /*4ce0*/  LDCU.64 UR60, c[0x0][0x890] ;  /* 0x00011200ff3c77ac */ /* 0x000e620008000a00 */
[----:B------:R-:W1:Y:S01]  /*4cf0*/  LDCU.128 UR52, c[0x0][0xb10] ;  /* 0x00016200ff3477ac */ /* 0x000e620008000c00 */
[----:B------:R-:W1:Y:S01]  /*4d00*/  LDCU UR47, c[0x0][0x374] ;  /* 0x00006e80ff2f77ac */ /* 0x000e620008000800 */
[----:B------:R-:W-:Y:S01]  /*4d10*/  UIADD3 UR62, UPT, UPT, UR44, 0x200, URZ ;  /* 0x000002002c3e7890 */ /* 0x000fe2000fffe0ff */
[----:B-1234-:R-:W-:-:S11]  /*4d20*/  IMAD.IADD R69, R0, 0x1, R69 ;  /* 0x0000000100457824 */ /* 0x01efd600078e0245 */
.L_x_112:
[C---:B------:R-:W-:Y:S02]  /*4d30*/  LEA R3, R162.reuse, UR44, 0x3 ;  /* 0x0000002ca2037c11 */ /* 0x040fe4000f8e18ff */
[----:B------:R-:W-:Y:S02]  /*4d40*/  SHF.L.U32 R0, R167, 0x1f, RZ ;  /* 0x0000001fa7007819 */ /* 0x000fe400000006ff */
[----:B-1----:R-:W-:Y:S02]  /*4d50*/  LEA R5, R162, UR44, 0x4 ;  /* 0x0000002ca2057c11 */ /* 0x002fe4000f8e20ff */
[----:B------:R-:W1:Y:S02]  /*4d60*/  SYNCS.PHASECHK.TRANS64.TRYWAIT P0, [R3+URZ+0x70], R0 ;  /* 0x00007000030075a7 */ /* 0x000e6400080011ff */
[----:B-1----:R-:W-:Y:S05]  /*4d70*/  @!P0 BRA `(.L_x_86) ;  /* 0x0000004000a48947 */ /* 0x002fea0003800000 */
.L_x_148:
        /* <DEDUP_REMOVED lines=11> */
[----:B------:R-:W-:Y:S01]  /*4e30*/  PLOP3.LUT P0, PT, PT, PT, UP1, 0x80, 0x8 ;  /* 0x000000000008781c */ /* 0x000fe20003f0f018 */
[----:B------:R-:W-:Y:S11]  /*4e40*/  UP2UR UR46, UPR, URZ, 0x2 ;  /* 0x00000002ff2e7883 */ /* 0x000ff60008000000 */
[----:B------:R-:W-:Y:S01]  /*4e50*/  @!UPT UIADD3 URZ, UPT, UPT, URZ, URZ, URZ ;  /* 0x000000fffffff290 */ /* 0x000fe2000fffe0ff */
[----:B-1----:R-:W-:Y:S02]  /*4e60*/  @P0 SHF.R.U32.HI R0, RZ, 0x10, R5 ;  /* 0x00000010ff000819 */ /* 0x002fe40000011605 */
        /* <DEDUP_REMOVED lines=12> */
[----:B------:R-:W2:Y:S01]  /*4f30*/  LDCU UR12, c[0x0][0xb20] ;  /* 0x00016400ff0c77ac */ /* 0x000ea20008000800 */
[----:B------:R-:W-:Y:S02]  /*4f40*/  UIMAD.WIDE.U32 UR4, UR47, UR55, URZ ;  /* 0x000000372f0472a5 */ /* 0x000fe4000f8e00ff */
[----:B------:R-:W-:Y:S02]  /*4f50*/  UIMAD.WIDE.U32 UR6, UR58, UR52, URZ ;  /* 0x000000343a0672a5 */ /* 0x000fe4000f8e00ff */
[----:B------:R-:W-:Y:S02]  /*4f60*/  UISETP.NE.AND UP0, UPT, UR54, 0x1, UPT ;  /* 0x000000013600788c */ /* 0x000fe4000bf05270 */
[----:B------:R-:W-:Y:S02]  /*4f70*/  UIMAD.WIDE.U32 UR8, UR37, UR55, URZ ;  /* 0x00000037250872a5 */ /* 0x000fe4000f8e00ff */
[----:B------:R-:W-:Y:S02]  /*4f80*/  UIMAD.WIDE.U32 UR10, UR38, UR52, URZ ;  /* 0x00000034260a72a5 */ /* 0x000fe4000f8e00ff */
[----:B------:R-:W-:Y:S02]  /*4f90*/  UISETP.NE.AND UP1, UPT, UR43, 0x1, UPT ;  /* 0x000000012b00788c */ /* 0x000fe4000bf25270 */
[----:B------:R-:W-:Y:S01]  /*4fa0*/  UISETP.NE.AND UP2, UPT, UR42, 0x1, UPT ;  /* 0x000000012a00788c */ /* 0x000fe2000bf45270 */
[----:B------:R-:W-:Y:S02]  /*4fb0*/  UMOV UR4, UR5 ;  /* 0x0000000500047c82 */ /* 0x000fe40008000000 */
[----:B--2---:R-:W-:Y:S03]  /*4fc0*/  USHF.R.U32.HI UR5, URZ, UR12, UR4 ;  /* 0x0000000cff057299 */ /* 0x004fe60008011604 */
[----:B------:R-:W-:Y:S02]  /*4fd0*/  UMOV UR4, UR7 ;  /* 0x0000000700047c82 */ /* 0x000fe40008000000 */
[----:B------:R-:W-:Y:S02]  /*4fe0*/  USHF.R.U32.HI UR7, URZ, UR53, UR4 ;  /* 0x00000035ff077299 */ /* 0x000fe40008011604 */
[----:B------:R-:W-:Y:S02]  /*4ff0*/  USEL UR4, UR47, UR5, !UP0 ;  /* 0x000000052f047287 */ /* 0x000fe4000c000000 */
[----:B------:R-:W-:Y:S01]  /*5000*/  USEL UR7, UR58, UR7, !UP1 ;  /* 0x000000073a077287 */ /* 0x000fe2000c800000 */
[----:B------:R-:W-:Y:S01]  /*5010*/  UMOV UR5, UR9 ;  /* 0x0000000900057c82 */ /* 0x000fe20008000000 */
[----:B------:R-:W-:Y:S02]  /*5020*/  UIMAD.WIDE.U32 UR8, UR4, UR40, URZ ;  /* 0x00000028040872a5 */ /* 0x000fe4000f8e00ff */
[----:B------:R-:W-:Y:S03]  /*5030*/  USHF.R.U32.HI UR6, URZ, UR12, UR5 ;  /* 0x0000000cff067299 */ /* 0x000fe60008011605 */
[----:B------:R-:W-:Y:S01]  /*5040*/  UMOV UR5, UR11 ;  /* 0x0000000b00057c82 */ /* 0x000fe20008000000 */
[----:B------:R-:W-:Y:S02]  /*5050*/  UIMAD.WIDE.U32 UR10, UR7, UR40, URZ ;  /* 0x00000028070a72a5 */ /* 0x000fe4000f8e00ff */
[----:B------:R-:W-:Y:S02]  /*5060*/  USHF.R.U32.HI UR12, URZ, UR53, UR5 ;  /* 0x00000035ff0c7299 */ /* 0x000fe40008011605 */
[----:B------:R-:W-:Y:S01]  /*5070*/  USEL UR6, UR37, UR6, !UP0 ;  /* 0x0000000625067287 */ /* 0x000fe2000c000000 */
[----:B------:R-:W-:Y:S02]  /*5080*/  UMOV UR5, UR9 ;  /* 0x0000000900057c82 */ /* 0x000fe40008000000 */
[----:B------:R-:W-:Y:S01]  /*5090*/  UMOV UR10, UR11 ;  /* 0x0000000b000a7c82 */ /* 0x000fe20008000000 */
[----:B------:R-:W-:Y:S02]  /*50a0*/  @UP2 USHF.R.U32.HI UR4, URZ, UR41, UR5 ;  /* 0x00000029ff042299 */ /* 0x000fe40008011605 */
[----:B------:R-:W-:Y:S02]  /*50b0*/  @UP2 USHF.R.U32.HI UR7, URZ, UR41, UR10 ;  /* 0x00000029ff072299 */ /* 0x000fe4000801160a */
[----:B------:R-:W-:Y:S02]  /*50c0*/  UIMAD UR4, UR42, UR4, URZ ;  /* 0x000000042a0472a4 */ /* 0x000fe4000f8e02ff */
[----:B------:R-:W-:Y:S02]  /*50d0*/  UIMAD.WIDE.U32 UR10, UR6, UR40, URZ ;  /* 0x00000028060a72a5 */ /* 0x000fe4000f8e00ff */
[----:B------:R-:W-:Y:S02]  /*50e0*/  USEL UR5, UR38, UR12, !UP1 ;  /* 0x0000000c26057287 */ /* 0x000fe4000c800000 */
[----:B------:R-:W-:Y:S02]  /*50f0*/  UIMAD UR8, UR42, UR7, URZ ;  /* 0x000000072a0872a4 */ /* 0x000fe4000f8e02ff */
[----:B------:R-:W-:Y:S03]  /*5100*/  UISETP.GE.AND UP0, UPT, UR6, UR4, UPT ;  /* 0x000000040600728c */ /* 0x000fe6000bf06270 */
[----:B------:R-:W-:Y:S01]  /*5110*/  UMOV UR4, UR11 ;  /* 0x0000000b00047c82 */ /* 0x000fe20008000000 */
[----:B------:R-:W-:Y:S02]  /*5120*/  UISETP.GE.OR UP0, UPT, UR5, UR8, UP0 ;  /* 0x000000080500728c */ /* 0x000fe40008706670 */
[----:B------:R-:W-:Y:S02]  /*5130*/  USHF.R.U32.HI UR4, URZ, UR41, UR4 ;  /* 0x00000029ff047299 */ /* 0x000fe40008011604 */
[----:B------:R-:W-:Y:S02]  /*5140*/  UIMAD.WIDE.U32 UR8, UR5, UR40, URZ ;  /* 0x00000028050872a5 */ /* 0x000fe4000f8e00ff */
[----:B------:R-:W-:Y:S02]  /*5150*/  USEL UR11, UR6, UR4, !UP2 ;  /* 0x00000004060b7287 */ /* 0x000fe4000d000000 */
[----:B------:R-:W-:Y:S02]  /*5160*/  UIADD3 UR8, UPT, UPT, -UR5, URZ, URZ ;  /* 0x000000ff05087290 */ /* 0x000fe4000fffe1ff */
[----:B------:R-:W-:Y:S01]  /*5170*/  UIADD3 UR10, UPT, UPT, -UR11, URZ, URZ ;  /* 0x000000ff0b0a7290 */ /* 0x000fe2000fffe1ff */
[----:B------:R-:W-:Y:S01]  /*5180*/  @!UP0 UMOV UR4, UR9 ;  /* 0x0000000900048c82 */ /* 0x000fe20008000000 */
[----:B------:R-:W-:Y:S02]  /*5190*/  UIADD3 UR9, UPT, UPT, -UR6, URZ, URZ ;  /* 0x000000ff06097290 */ /* 0x000fe4000fffe1ff */
[----:B------:R-:W-:Y:S02]  /*51a0*/  @!UP0 USHF.R.U32.HI UR4, URZ, UR41, UR4 ;  /* 0x00000029ff048299 */ /* 0x000fe40008011604 */
[----:B------:R-:W-:Y:S02]  /*51b0*/  UIMAD UR10, UR42, UR10, UR6 ;  /* 0x0000000a2a0a72a4 */ /* 0x000fe4000f8e0206 */
[----:B------:R-:W-:Y:S04]  /*51c0*/  @!UP0 USEL UR4, UR5, UR4, !UP2 ;  /* 0x0000000405048287 */ /* 0x000fe8000d000000 */
[----:B------:R-:W-:Y:S02]  /*51d0*/  @!UP0 UIMAD UR10, UR7, UR10, UR4 ;  /* 0x0000000a070a82a4 */ /* 0x000fe4000f8e0204 */
[----:B------:R-:W-:Y:S02]  /*51e0*/  @!UP0 UIADD3 UR11, UPT, UPT, UR11, -UR4, URZ ;  /* 0x800000040b0b8290 */ /* 0x000fe4000fffe0ff */
[----:B------:R-:W-:Y:S02]  /*51f0*/  UIMAD UR7, UR43, UR8, UR38 ;  /* 0x000000082b0772a4 */ /* 0x000fe4000f8e0226 */
[----:B------:R-:W-:Y:S02]  /*5200*/  @!UP0 UIMAD UR6, UR11, UR42, UR5 ;  /* 0x0000002a0b0682a4 */ /* 0x000fe4000f8e0205 */
[----:B------:R-:W-:Y:S01]  /*5210*/  UIMAD UR4, UR54, UR9, UR37 ;  /* 0x00000009360472a4 */ /* 0x000fe2000f8e0225 */
[----:B------:R-:W-:Y:S02]  /*5220*/  @!UP0 UMOV UR5, UR10 ;  /* 0x0000000a00058c82 */ /* 0x000fe40008000000 */
[----:B------:R-:W-:Y:S02]  /*5230*/  UIMAD UR38, UR5, UR43, UR7 ;  /* 0x0000002b052672a4 */ /* 0x000fe4000f8e0207 */
[----:B------:R-:W-:Y:S11]  /*5240*/  UIMAD UR37, UR6, UR54, UR4 ;  /* 0x00000036062572a4 */ /* 0x000ff6000f8e0204 */
[----:B------:R-:W-:Y:S01]  /*5250*/  @!UPT UIADD3 URZ, UPT, UPT, URZ, URZ, URZ ;  /* 0x000000fffffff290 */ /* 0x000fe2000fffe0ff */
.L_x_87:
[----:B------:R-:W-:Y:S01]  /*5260*/  UISETP.NE.AND UP0, UPT, UR39, 0x1, UPT ;  /* 0x000000012700788c */ /* 0x000fe2000bf05270 */
[----:B------:R-:W-:Y:S01]  /*5270*/  IADD3 R162, PT, PT, R162, 0x1, RZ ;  /* 0x00000001a2a27810 */ /* 0x000fe20007ffe0ff */
[----:B------:R-:W-:Y:S02]  /*5280*/  USHF.L.U32 UR50, UR16, 0x7, URZ ;  /* 0x0000000710327899 */ /* 0x000fe400080006ff */
[----:B------:R-:W-:Y:S07]  /*5290*/  USHF.L.U32 UR49, UR20, 0x7, URZ ;  /* 0x0000000714317899 */ /* 0x000fee00080006ff */
[----:B------:R-:W2:Y:S01]  /*52a0*/  @!UP0 LDCU.128 UR12, c[0x0][0xb10] ;  /* 0x00016200ff0c87ac */ /* 0x000ea20008000c00 */
[----:B------:R-:W3:Y:S01]  /*52b0*/  @!UP0 LDCU UR5, c[0x0][0xb0c] ;  /* 0x00016180ff0587ac */ /* 0x000ee20008000800 */
[----:B------:R-:W4:Y:S01]  /*52c0*/  @!UP0 LDCU UR10, c[0x0][0xb20] ;  /* 0x00016400ff0a87ac */ /* 0x000f220008000800 */
[----:B--2---:R-:W-:Y:S02]  /*52d0*/  UIMAD.WIDE.U32 UR8, UR38, UR12, URZ ;  /* 0x0000000c260872a5 */ /* 0x004fe4000f8e00ff */
[----:B------:R-:W-:Y:S02]  /*52e0*/  UIMAD.WIDE.U32 UR6, UR37, UR15, URZ ;  /* 0x0000000f250672a5 */ /* 0x000fe4000f8e00ff */
[----:B------:R-:W-:Y:S03]  /*52f0*/  @!UP0 UISETP.NE.AND UP1, UPT, UR14, 0x1, UPT ;  /* 0x000000010e00888c */ /* 0x000fe6000bf25270 */
[----:B------:R-:W-:Y:S01]  /*5300*/  @!UP0 UMOV UR4, UR9 ;  /* 0x0000000900048c82 */ /* 0x000fe20008000000 */
[----:B---3--:R-:W-:Y:S02]  /*5310*/  @!UP0 UISETP.NE.AND UP2, UPT, UR5, 0x1, UPT ;  /* 0x000000010500888c */ /* 0x008fe4000bf45270 */
[----:B------:R-:W-:Y:S01]  /*5320*/  @!UP0 USHF.R.U32.HI UR4, URZ, UR13, UR4 ;  /* 0x0000000dff048299 */ /* 0x000fe20008011604 */
[----:B------:R-:W-:Y:S02]  /*5330*/  @!UP0 UMOV UR6, UR7 ;  /* 0x0000000700068c82 */ /* 0x000fe40008000000 */
[----:B----4-:R-:W-:Y:S02]  /*5340*/  @!UP0 USHF.R.U32.HI UR6, URZ, UR10, UR6 ;  /* 0x0000000aff068299 */ /* 0x010fe40008011606 */
[----:B------:R-:W-:Y:S02]  /*5350*/  @!UP0 USEL UR7, UR38, UR4, !UP2 ;  /* 0x0000000426078287 */ /* 0x000fe4000d000000 */
[----:B------:R-:W-:Y:S04]  /*5360*/  @!UP0 USEL UR6, UR37, UR6, !UP1 ;  /* 0x0000000625068287 */ /* 0x000fe8000c800000 */
[----:B------:R-:W-:Y:S02]  /*5370*/  @!UP0 UIADD3 UR4, UPT, UPT, -UR7, UR6, URZ ;  /* 0x0000000607048290 */ /* 0x000fe4000fffe1ff */
[----:B------:R-:W-:Y:S02]  /*5380*/  @!UP0 UIADD3 UR6, UPT, UPT, UR7, -UR6, URZ ;  /* 0x8000000607068290 */ /* 0x000fe4000fffe0ff */
[----:B------:R-:W-:Y:S02]  /*5390*/  @!UP0 UIMAD UR38, UR4, UR5, UR38 ;  /* 0x00000005042682a4 */ /* 0x000fe4000f8e0226 */
[----:B------:R-:W-:Y:S02]  /*53a0*/  @!UP0 UIMAD UR37, UR6, UR14, UR37 ;  /* 0x0000000e062582a4 */ /* 0x000fe4000f8e0225 */
[----:B------:R-:W-:Y:S09]  /*53b0*/  ULOP3.LUT UP0, URZ, UR62, 0x1b0, URZ, 0xc0, !UPT ;  /* 0x000001b03eff7892 */ /* 0x000ff2000f80c0ff */
[----:B------:R-:W-:Y:S05]  /*53c0*/  BRA.U !UP0, `(.L_x_88) ;  /* 0x0000000108407547 */ /* 0x000fea000b800000 */
[----:B------:R-:W2:Y:S01]  /*53d0*/  LDCU.64 UR8, c[0x4][0x80] ;  /* 0x01001000ff0877ac */ /* 0x000ea20008000a00 */
[----:B------:R-:W-:Y:S01]  /*53e0*/  MOV R3, 0x0 ;  /* 0x0000000000037802 */ /* 0x000fe20000000f00 */
[----:B------:R-:W-:Y:S02]  /*53f0*/  HFMA2 R12, -RZ, RZ, 0, 5.9604644775390625e-08 ;  /* 0x00000001ff0c7431 */ /* 0x000fe400000001ff */
[----:B------:R-:W-:Y:S02]  /*5400*/  IMAD.MOV.U32 R8, RZ, RZ, 0x70 ;  /* 0x00000070ff087424 */ /* 0x000fe400078e00ff */
[----:B------:R-:W-:Y:S01]  /*5410*/  IMAD.MOV.U32 R13, RZ, RZ, RZ ;  /* 0x000000ffff0d7224 */ /* 0x000fe200078e00ff */
[----:B------:R-:W3:Y:S01]  /*5420*/  LDCU.64 UR6, c[0x4][0x88] ;  /* 0x01001100ff0677ac */ /* 0x000ee20008000a00 */
[----:B------:R-:W4:Y:S01]  /*5430*/  LDC.64 R2, c[0x4][R3] ;  /* 0x0100000003027b82 */ /* 0x000f220000000a00 */
[----:B------:R-:W1:Y:S01]  /*5440*/  LDCU.64 UR4, c[0x4][0x8] ;  /* 0x01000100ff0477ac */ /* 0x000e620008000a00 */
[----:B--2---:R-:W-:Y:S01]  /*5450*/  MOV R5, UR9 ;  /* 0x0000000900057c02 */ /* 0x004fe20008000f00 */
[----:B------:R-:W-:Y:S01]  /*5460*/  IMAD.U32 R4, RZ, RZ, UR8 ;  /* 0x00000008ff047e24 */ /* 0x000fe2000f8e00ff */
[----:B---3--:R-:W-:Y:S01]  /*5470*/  MOV R7, UR7 ;  /* 0x0000000700077c02 */ /* 0x008fe20008000f00 */
[----:B------:R-:W-:Y:S01]  /*5480*/  IMAD.U32 R6, RZ, RZ, UR6 ;  /* 0x00000006ff067e24 */ /* 0x000fe2000f8e00ff */
[----:B-1----:R-:W-:Y:S01]  /*5490*/  MOV R11, UR5 ;  /* 0x00000005000b7c02 */ /* 0x002fe20008000f00 */
[----:B------:R-:W-:Y:S02]  /*54a0*/  IMAD.U32 R10, RZ, RZ, UR4 ;  /* 0x00000004ff0a7e24 */ /* 0x000fe4000f8e00ff */
[----:B------:R-:W-:Y:S07]  /*54b0*/  LEPC R20, `(.L_x_88) ;  /* 0x000000001014794e */ /* 0x000fee0000000000 */
[----:B----45:R-:W-:Y:S05]  /*54c0*/  CALL.ABS.NOINC R2 ;  /* 0x0000000002007343 */ /* 0x030fea0003c00000 */
.L_x_88:
[----:B------:R-:W-:Y:S01]  /*54d0*/  LOP3.LUT P0, RZ, R177, 0x1b0, RZ, 0xc0, !PT ;  /* 0x000001b0b1ff7812 */ /* 0x000fe2000780c0ff */
[----:B------:R-:W-:Y:S11]  /*54e0*/  BSSY.RECONVERGENT B6, `(.L_x_89) ;  /* 0x0000013000067945 */ /* 0x000ff60003800200 */
[----:B------:R-:W-:Y:S01]  /*54f0*/  @!UPT UIADD3 URZ, UPT, UPT, URZ, URZ, URZ ;  /* 0x000000fffffff290 */ /* 0x000fe2000fffe0ff */
[----:B------:R-:W-:Y:S05]  /*5500*/  @!P0 BRA `(.L_x_90) ;  /* 0x0000000000408947 */ /* 0x000fea0003800000 */
        /* <DEDUP_REMOVED lines=16> */
.L_x_90:
[----:B------:R-:W-:Y:S05]  /*5610*/  BSYNC.RECONVERGENT B6 ;  /* 0x0000000000067941 */ /* 0x000fea0003800200 */
.L_x_89:
[----:B------:R-:W-:Y:S01]  /*5620*/  R2UR UR4, R161 ;  /* 0x00000000a10472ca */ /* 0x000fe200000e0000 */
[----:B------:R-:W-:Y:S01]  /*5630*/  UISETP.NE.U32.AND UP0, UPT, UR60, URZ, UPT ;  /* 0x000000ff3c00728c */ /* 0x000fe2000bf05070 */
[----:B------:R-:W-:Y:S02]  /*5640*/  ISETP.NE.U32.AND P4, PT, R156, RZ, PT ;  /* 0x000000ff9c00720c */ /* 0x000fe40003f85070 */
[----:B------:R-:W-:Y:S01]  /*5650*/  ISETP.NE.U32.AND P2, PT, RZ, UR56, PT ;  /* 0x00000038ff007c0c */ /* 0x000fe2000bf45070 */
[----:B------:R-:W-:Y:S01]  /*5660*/  UISETP.NE.AND.EX UP1, UPT, UR61, URZ, UPT, UP0 ;  /* 0x000000ff3d00728c */ /* 0x000fe2000bf25300 */
[----:B------:R-:W-:Y:S01]  /*5670*/  ISETP.NE.AND.EX P4, PT, R157, RZ, PT, P4 ;  /* 0x000000ff9d00720c */ /* 0x000fe20003f85340 */
[----:B------:R-:W-:Y:S01]  /*5680*/  UPLOP3.LUT UP0, UPT, UPT, UPT, UPT, 0x40, 0x4 ;  /* 0x000000000004789c */ /* 0x000fe20003f0e870 */
[----:B------:R-:W-:Y:S05]  /*5690*/  ISETP.NE.AND.EX P2, PT, RZ, UR57, PT, P2 ;  /* 0x00000039ff007c0c */ /* 0x000fea000bf45320 */
[----:B------:R-:W-:Y:S06]  /*56a0*/  UISETP.NE.AND UP2, UPT, UR4, URZ, UPT ;  /* 0x000000ff0400728c */ /* 0x000fec000bf45270 */
[----:B------:R-:W-:Y:S05]  /*56b0*/  PLOP3.LUT P1, PT, PT, PT, UP2, 0x80, 0x8 ;  /* 0x000000000008781c */ /* 0x000fea0003f2f028 */
[----:B------:R-:W-:Y:S06]  /*56c0*/  @UP2 UPLOP3.LUT UP0, UPT, UPT, UPT, UP1, 0x80, 0x8 ;  /* 0x000000000008289c */ /* 0x000fec0003f0f010 */
[----:B------:R-:W-:Y:S01]  /*56d0*/  PLOP3.LUT P0, PT, PT, PT, UP0, 0x80, 0x8 ;  /* 0x000000000008781c */ /* 0x000fe20003f0f008 */
[----:B------:R-:W-:Y:S01]  /*56e0*/  @!UPT UIADD3 URZ, UPT, UPT, URZ, URZ, URZ ;  /* 0x000000fffffff290 */ /* 0x000fe2000fffe0ff */
[----:B------:R-:W-:Y:S11]  /*56f0*/  BRA.U !UP1, `(.L_x_91) ;  /* 0x00000001093c7547 */ /* 0x000ff6000b800000 */
[----:B------:R-:W-:Y:S01]  /*5700*/  UISETP.NE.U32.AND UP0, UPT, UR56, URZ, UPT ;  /* 0x000000ff3800728c */ /* 0x000fe2000bf05070 */
[----:B-1----:R-:W-:Y:S01]  /*5710*/  HFMA2 R0, -RZ, RZ, 0, 5.9604644775390625e-08 ;  /* 0x00000001ff007431 */ /* 0x002fe200000001ff */
[----:B------:R-:W1:Y:S01]  /*5720*/  LDCU.64 UR8, c[0x0][0x358] ;  /* 0x00006b00ff0877ac */ /* 0x000e620008000a00 */
[----:B------:R-:W-:Y:S01]  /*5730*/  IMAD.MOV.U32 R158, RZ, RZ, 0x1 ;  /* 0x00000001ff9e7424 */ /* 0x000fe200078e00ff */
[----:B------:R-:W-:Y:S06]  /*5740*/  UISETP.NE.AND.EX UP0, UPT, UR57, URZ, UPT, UP0 ;  /* 0x000000ff3900728c */ /* 0x000fec000bf05300 */
[----:B------:R-:W-:Y:S05]  /*5750*/  PLOP3.LUT P3, PT, PT, PT, UP0, 0x80, 0x8 ;  /* 0x000000000008781c */ /* 0x000fea0003f6f008 */
[----:B------:R-:W2:Y:S01]  /*5760*/  @UP0 LDCU.64 UR4, c[0x0][0x888] ;  /* 0x00011100ff0407ac */ /* 0x000ea20008000a00 */
[----:B------:R-:W-:Y:S07]  /*5770*/  @UP0 UIMAD UR6, UR36, UR60, URZ ;  /* 0x0000003c240602a4 */ /* 0x000fee000f8e02ff */
[----:B------:R-:W-:Y:S01]  /*5780*/  @!P3 PRMT R158, R0, 0x7610, R158 ;  /* 0x00007610009eb816 */ /* 0x000fe2000000009e */
[----:B--2---:R-:W-:Y:S06]  /*5790*/  @UP0 UIMAD.WIDE UR4, UR6, 0x4, UR4 ;  /* 0x00000004060408a5 */ /* 0x004fec000f8e0204 */
[----:B------:R-:W-:Y:S01]  /*57a0*/  IMAD.U32 R2, RZ, RZ, UR4 ;  /* 0x00000004ff027e24 */ /* 0x000fe2000f8e00ff */
[----:B------:R-:W-:Y:S04]  /*57b0*/  MOV R3, UR5 ;  /* 0x0000000500037c02 */ /* 0x000fe80008000f00 */
[----:B------:R-:W2:Y:S01]  /*57c0*/  @!UP0 LDCU UR4, c[0x0][0x880] ;  /* 0x00011000ff0487ac */ /* 0x000ea20008000800 */
[----:B-1---5:R3:W5:Y:S02]  /*57d0*/  @P3 LDG.E R73, desc[UR8][R2.64] ;  /* 0x0000000802493981 */ /* 0x022764000c1e1900 */
[----:B--23--:R-:W-:Y:S02]  /*57e0*/  @!P3 IMAD.U32 R73, RZ, RZ, UR4 ;  /* 0x00000004ff49be24 */ /* 0x00cfe4000f8e00ff */
.L_x_91:
[----:B------:R-:W-:Y:S05]  /*57f0*/  @!P4 BRA `(.L_x_92) ;  /* 0x000000000024c947 */ /* 0x000fea0003800000 */
[----:B------:R-:W-:Y:S01]  /*5800*/  ISETP.NE.U32.AND P3, PT, R138, RZ, PT ;  /* 0x000000ff8a00720c */ /* 0x000fe20003f65070 */
[----:B------:R-:W2:Y:S03]  /*5810*/  LDCU.64 UR4, c[0x0][0x358] ;  /* 0x00006b00ff0477ac */ /* 0x000ea60008000a00 */
[----:B------:R-:W-:Y:S11]  /*5820*/  ISETP.NE.AND.EX P3, PT, R139, RZ, PT, P3 ;  /* 0x000000ff8b00720c */ /* 0x000ff60003f65330 */
[----:B------:R-:W-:Y:S02]  /*5830*/  @!UPT UIADD3 URZ, UPT, UPT, URZ, URZ, URZ ;  /* 0x000000fffffff290 */ /* 0x000fe4000fffe0ff */
[----:B------:R-:W3:Y:S01]  /*5840*/  @P3 LDC.64 R2, c[0x0][0x8a8] ;  /* 0x00022a00ff023b82 */ /* 0x000ee20000000a00 */
[----:B-1----:R-:W-:Y:S04]  /*5850*/  @P3 IMAD R0, R156, UR36, RZ ;  /* 0x000000249c003c24 */ /* 0x002fe8000f8e02ff */
[----:B---3--:R-:W-:Y:S05]  /*5860*/  @P3 IMAD.WIDE R2, R0, 0x4, R2 ;  /* 0x0000000400023825 */ /* 0x008fea00078e0202 */
[----:B--2--5:R2:W5:Y:S02]  /*5870*/  @P3 LDG.E R70, desc[UR4][R2.64] ;  /* 0x0000000402463981 */ /* 0x024564000c1e1900 */
[----:B--2---:R-:W3:Y:S02]  /*5880*/  @!P3 LDC R70, c[0x0][0x8a0] ;  /* 0x00022800ff46bb82 */ /* 0x004ee40000000800 */
.L_x_92:
[----:B-----5:R-:W-:Y:S01]  /*5890*/  FSETP.NEU.AND P4, PT, R73, RZ, PT ;  /* 0x000000ff4900720b */ /* 0x020fe20003f8d000 */
[----:B------:R-:W-:Y:S01]  /*58a0*/  BSSY B1, `(.L_x_93) ;  /* 0x0000047000017945 */ /* 0x000fe20003800000 */
[----:B------:R-:W-:Y:S01]  /*58b0*/  SEL R7, RZ, 0xffffffff, P2 ;  /* 0xffffffffff077807 */ /* 0x000fe20001000000 */
[----:B------:R-:W-:Y:S01]  /*58c0*/  IMAD.MOV.U32 R187, RZ, RZ, 0x1 ;  /* 0x00000001ffbb7424 */ /* 0x000fe200078e00ff */
[----:B------:R-:W-:Y:S01]  /*58d0*/  LOP3.LUT P3, RZ, R158, 0xff, RZ, 0xc0, !PT ;  /* 0x000000ff9eff7812 */ /* 0x000fe2000786c0ff */
[----:B------:R-:W-:Y:S01]  /*58e0*/  IMAD R71, R68, 0x80, R69 ;  /* 0x0000008044477824 */ /* 0x000fe200078e0245 */
[----:B-1----:R-:W-:Y:S02]  /*58f0*/  @P1 SEL R0, RZ, 0xffffffff, P4 ;  /* 0xffffffffff001807 */ /* 0x002fe40002000000 */
[----:B------:R-:W-:Y:S02]  /*5900*/  CS2R R154, SRZ ;  /* 0x00000000009a7805 */ /* 0x000fe4000001ff00 */
[----:B------:R-:W-:Y:S02]  /*5910*/  LEA R3, R166, UR44, 0x3 ;  /* 0x0000002ca6037c11 */ /* 0x000fe4000f8e18ff */
[----:B------:R-:W-:Y:S02]  /*5920*/  CS2R R152, SRZ ;  /* 0x0000000000987805 */ /* 0x000fe4000001ff00 */
[----:B------:R-:W-:Y:S02]  /*5930*/  @P0 SEL R0, R7, R0, !P3 ;  /* 0x0000000007000207 */ /* 0x000fe40005800000 */
[----:B------:R-:W-:Y:S02]  /*5940*/  CS2R R150, SRZ ;  /* 0x0000000000967805 */ /* 0x000fe4000001ff00 */
[----:B------:R-:W-:Y:S02]  /*5950*/  LEA R186, R68, UR44, 0x3 ;  /* 0x0000002c44ba7c11 */ /* 0x000fe4000f8e18ff */
[----:B------:R-:W-:Y:S02]  /*5960*/  CS2R R148, SRZ ;  /* 0x0000000000947805 */ /* 0x000fe4000001ff00 */
[----:B------:R-:W-:Y:S02]  /*5970*/  @P1 LOP3.LUT R0, R0, 0x1, RZ, 0xc0, !PT ;  /* 0x0000000100001812 */ /* 0x000fe400078ec0ff */
[----:B------:R-:W-:Y:S02]  /*5980*/  CS2R R146, SRZ ;  /* 0x0000000000927805 */ /* 0x000fe4000001ff00 */
[----:B------:R-:W-:Y:S02]  /*5990*/  SHF.L.U32 R5, R168, 0x1f, RZ ;  /* 0x0000001fa8057819 */ /* 0x000fe400000006ff */
[----:B------:R-:W-:Y:S02]  /*59a0*/  CS2R R144, SRZ ;  /* 0x0000000000907805 */ /* 0x000fe4000001ff00 */
[----:B------:R-:W-:Y:S02]  /*59b0*/  ISETP.NE.U32.OR P6, PT, R0, 0x1, !P1 ;  /* 0x000000010000780c */ /* 0x000fe40004fc5470 */
[----:B------:R-:W-:Y:S02]  /*59c0*/  CS2R R142, SRZ ;  /* 0x00000000008e7805 */ /* 0x000fe4000001ff00 */
[----:B------:R-:W-:Y:S02]  /*59d0*/  PLOP3.LUT P2, PT, PT, PT, UP1, 0x80, 0x8 ;  /* 0x000000000008781c */ /* 0x000fe40003f4f018 */
[----:B------:R-:W-:Y:S02]  /*59e0*/  CS2R R140, SRZ ;  /* 0x00000000008c7805 */ /* 0x000fe4000001ff00 */
[----:B------:R-:W-:Y:S02]  /*59f0*/  SEL R0, RZ, 0xffffffff, P4 ;  /* 0xffffffffff007807 */ /* 0x000fe40002000000 */
[----:B------:R-:W-:Y:S03]  /*5a00*/  P2R R172, PR, RZ, 0x40 ;  /* 0x00000040ffac7803 */ /* 0x000fe60000000000 */
[----:B------:R-:W-:Y:S04]  /*5a10*/  @P6 SHF.L.U32 R2, R165, 0x1f, RZ ;  /* 0x0000001fa5026819 */ /* 0x000fe800000006ff */
[----:B------:R-:W-:Y:S01]  /*5a20*/  @P2 SEL R0, R7, R0, !P3 ;  /* 0x0000000007002207 */ /* 0x000fe20005800000 */
[----:B------:R-:W1:Y:S03]  /*5a30*/  @P6 SYNCS.PHASECHK.TRANS64.TRYWAIT P1, [R3+URZ+0x40], R2 ;  /* 0x00004002030065a7 */ /* 0x000e6600080211ff */
[----:B------:R-:W-:Y:S04]  /*5a40*/  LOP3.LUT R0, R0, 0x1, RZ, 0xc0, !PT ;  /* 0x0000000100007812 */ /* 0x000fe800078ec0ff */
[----:B------:R-:W-:Y:S04]  /*5a50*/  ISETP.NE.U32.AND P5, PT, R0, 0x1, PT ;  /* 0x000000010000780c */ /* 0x000fe80003fa5070 */
[----:B------:R-:W-:Y:S01]  /*5a60*/  P2R R192, PR, RZ, 0x20 ;  /* 0x00000020ffc07803 */ /* 0x000fe20000000000 */
[----:B------:R2:W4:Y:S01]  /*5a70*/  SYNCS.PHASECHK.TRANS64.TRYWAIT P0, [R186+URZ+0x90], R5 ;  /* 0x00009005ba0075a7 */ /* 0x00052200080011ff */
[----:B-1----:R-:W-:Y:S01]  /*5a80*/  @P6 SEL R187, RZ, 0x1, !P1 ;  /* 0x00000001ffbb6807 */ /* 0x002fe20004800000 */
[----:B--2---:R-:W-:Y:S06]  /*5a90*/  @!P6 BRA `(.L_x_94) ;  /* 0x00000000009ce947 */ /* 0x004fec0003800000 */
[----:B------:R-:W-:Y:S01]  /*5aa0*/  @P5 IMAD R7, R166, 0x2000, R171 ;  /* 0x00002000a6075824 */ /* 0x000fe200078e02ab */
[----:B------:R-:W-:Y:S01]  /*5ab0*/  ISETP.NE.AND P1, PT, R187, RZ, PT ;  /* 0x000000ffbb00720c */ /* 0x000fe20003f25270 */
[----:B------:R-:W-:Y:S01]  /*5ac0*/  BSSY B0, `(.L_x_95) ;  /* 0x0000010000007945 */ /* 0x000fe20003800000 */
[----:B------:R-:W-:Y:S01]  /*5ad0*/  CS2R R142, SRZ ;  /* 0x00000000008e7805 */ /* 0x000fe2000001ff00 */
[--C-:B------:R-:W-:Y:S01]  /*5ae0*/  @P5 IMAD R6, R176, -0x10, R7.reuse ;  /* 0xfffffff0b0065824 */ /* 0x100fe200078e0207 */
[----:B------:R-:W-:Y:S01]  /*5af0*/  CS2R R140, SRZ ;  /* 0x00000000008c7805 */ /* 0x000fe2000001ff00 */
[----:B------:R-:W-:Y:S01]  /*5b00*/  @P5 IMAD R4, R170, -0x10, R7 ;  /* 0xfffffff0aa045824 */ /* 0x000fe200078e0207 */
[----:B------:R-:W-:Y:S01]  /*5b10*/  CS2R R150, SRZ ;  /* 0x0000000000967805 */ /* 0x000fe2000001ff00 */
[----:B------:R-:W-:Y:S01]  /*5b20*/  @P5 IMAD R2, R169, 0x10, R6 ;  /* 0x00000010a9025824 */ /* 0x000fe200078e0206 */
[----:B------:R-:W-:Y:S02]  /*5b30*/  CS2R R148, SRZ ;  /* 0x0000000000947805 */ /* 0x000fe4000001ff00 */
[----:B------:R-:W-:Y:S02]  /*5b40*/  CS2R R146, SRZ ;  /* 0x0000000000927805 */ /* 0x000fe4000001ff00 */
[----:B------:R-:W-:Y:S02]  /*5b50*/  CS2R R144, SRZ ;  /* 0x0000000000907805 */ /* 0x000fe4000001ff00 */
[----:B------:R-:W-:Y:S02]  /*5b60*/  CS2R R154, SRZ ;  /* 0x00000000009a7805 */ /* 0x000fe4000001ff00 */
[----:B------:R-:W-:Y:S01]  /*5b70*/  CS2R R152, SRZ ;  /* 0x0000000000987805 */ /* 0x000fe2000001ff00 */
[----:B------:R-:W-:Y:S06]  /*5b80*/  @P1 BRA `(.L_x_96) ;  /* 0x00000000000c1947 */ /* 0x000fec0003800000 */
[----:B------:R-:W-:Y:S04]  /*5b90*/  SHF.L.U32 R0, R165, 0x1f, RZ ;  /* 0x0000001fa5007819 */ /* 0x000fe800000006ff */
[----:B------:R-:W1:Y:S02]  /*5ba0*/  SYNCS.PHASECHK.TRANS64.TRYWAIT P1, [R3+URZ+0x40], R0 ;  /* 0x00004000030075a7 */ /* 0x000e6400080211ff */
[----:B-1----:R-:W-:Y:S05]  /*5bb0*/  @!P1 BRA `(.L_x_97) ;  /* 0x0000003400289947 */ /* 0x002fea0003800000 */
.L_x_96:
[----:B------:R-:W-:Y:S05]  /*5bc0*/  BSYNC B0 ;  /* 0x0000000000007941 */ /* 0x000fea0003800000 */
.L_x_95:
[----:B------:R-:W-:Y:S01]  /*5bd0*/  ISETP.NE.AND P1, PT, R192, RZ, PT ;  /* 0x000000ffc000720c */ /* 0x000fe20003f25270 */
[----:B-1----:R-:W-:Y:S02]  /*5be0*/  VIADD R3, R3, 0x50 ;  /* 0x0000005003037836 */ /* 0x002fe40000000000 */
[----:B------:R-:W-:Y:S02]  /*5bf0*/  IMAD.U32 R0, RZ, RZ, UR45 ;  /* 0x0000002dff007e24 */ /* 0x000fe4000f8e00ff */
[----:B------:R-:W-:Y:S03]  /*5c00*/  VIADD R166, R166, 0x1 ;  /* 0x00000001a6a67836 */ /* 0x000fe60000000000 */
[----:B------:R-:W-:Y:S05]  /*5c10*/  PRMT R0, R0, 0x654, R3 ;  /* 0x0000065400007816 */ /* 0x000fea0000000003 */
[----:B------:R1:W2:Y:S04]  /*5c20*/  @P1 LDS.128 R140, [R7] ;  /* 0x00000000078c1984 */ /* 0x0002a80000000c00 */
[----:B------:R1:W1:Y:S04]  /*5c30*/  @P1 LDS.128 R148, [R4+0x20] ;  /* 0x0000200004941984 */ /* 0x0002680000000c00 */
[----:B------:R1:W1:Y:S04]  /*5c40*/  @P1 LDS.128 R144, [R6+0x10] ;  /* 0x0000100006901984 */ /* 0x0002680000000c00 */
[----:B------:R1:W1:Y:S01]  /*5c50*/  @P1 LDS.128 R152, [R2+0x10] ;  /* 0x0000100002981984 */ /* 0x0002620000000c00 */
[C---:B------:R-:W-:Y:S01]  /*5c60*/  ISETP.NE.AND P1, PT, R166.reuse, 0x2, PT ;  /* 0x00000002a600780c */ /* 0x040fe20003f25270 */
[----:B------:R-:W-:Y:S01]  /*5c70*/  @!PT LDS RZ, [RZ] ;  /* 0x00000000fffff984 */ /* 0x000fe20000000800 */
[----:B------:R-:W-:Y:S01]  /*5c80*/  @!PT LDS RZ, [RZ] ;  /* 0x00000000fffff984 */ /* 0x000fe20000000800 */
[----:B------:R-:W-:Y:S01]  /*5c90*/  @!PT LDS RZ, [RZ] ;  /* 0x00000000fffff984 */ /* 0x000fe20000000800 */
[----:B------:R-:W-:Y:S01]  /*5ca0*/  @!PT LDS RZ, [RZ] ;  /* 0x00000000fffff984 */ /* 0x000fe20000000800 */
[----:B------:R5:W-:Y:S06]  /*5cb0*/  MEMBAR.ALL.CTA ;  /* 0x0000000000007992 */ /* 0x000bec0000008000 */
[----:B-----5:R-:W5:Y:S01]  /*5cc0*/  FENCE.VIEW.ASYNC.S ;  /* 0x00000000000073c6 */ /* 0x020f620000000000 */
[----:B------:R-:W-:Y:S01]  /*5cd0*/  SEL R166, R166, RZ, P1 ;  /* 0x000000ffa6a67207 */ /* 0x000fe20000800000 */
[----:B-----5:R5:W-:Y:S02]  /*5ce0*/  SYNCS.ARRIVE.TRANS64.RED.A1T0 RZ, [R0+URZ], RZ ;  /* 0x000000ff00ff79a7 */ /* 0x020be400081004ff */
[----:B-----5:R-:W-:Y:S04]  /*5cf0*/  SEL R0, RZ, 0x1, P1 ;  /* 0x00000001ff007807 */ /* 0x020fe80000800000 */
[----:B--2---:R-:W-:Y:S02]  /*5d00*/  LOP3.LUT R165, R165, R0, RZ, 0x3c, !PT ;  /* 0x00000000a5a57212 */ /* 0x004fe400078e3cff */
.L_x_94:
[----:B------:R-:W-:Y:S05]  /*5d10*/  BSYNC B1 ;  /* 0x0000000000017941 */ /* 0x000fea0003800000 */
.L_x_93:
[----:B------:R-:W-:Y:S04]  /*5d20*/  SHF.R.U32.HI R0, RZ, 0x15, R71 ;  /* 0x00000015ff007819 */ /* 0x000fe80000011647 */
[----:B------:R-:W-:Y:S01]  /*5d30*/  LOP3.LUT P1, RZ, R0, 0x3, R159, 0x48, !PT ;  /* 0x0000000300ff7812 */ /* 0x000fe2000782489f */
[----:B------:R-:W-:Y:S01]  /*5d40*/  @!UPT UIADD3 URZ, UPT, UPT, URZ, URZ, URZ ;  /* 0x000000fffffff290 */ /* 0x000fe2000fffe0ff */
[----:B----4-:R-:W-:Y:S11]  /*5d50*/  @P0 BRA `(.L_x_98) ;  /* 0x0000000000080947 */ /* 0x010ff60003800000 */
[----:B------:R-:W2:Y:S02]  /*5d60*/  SYNCS.PHASECHK.TRANS64.TRYWAIT P0, [R186+URZ+0x90], R5 ;  /* 0x00009005ba0075a7 */ /* 0x000ea400080011ff */
[----:B--2---:R-:W-:Y:S05]  /*5d70*/  @!P0 BRA `(.L_x_99) ;  /* 0x0000003000cc8947 */ /* 0x004fea0003800000 */
.L_x_98:
[----:B------:R-:W-:Y:S04]  /*5d80*/  BSSY.RECONVERGENT B6, `(.L_x_100) ;  /* 0x0000012000067945 */ /* 0x000fe80003800200 */
[----:B------:R-:W-:Y:S05]  /*5d90*/  @!P1 BRA `(.L_x_101) ;  /* 0x0000000000409947 */ /* 0x000fea0003800000 */
[----:B------:R-:W2:Y:S01]  /*5da0*/  LDCU.64 UR8, c[0x4][0x70] ;  /* 0x01000e00ff0877ac */ /* 0x000ea20008000a00 */
[----:B------:R-:W-:Y:S01]  /*5db0*/  MOV R3, 0x0 ;  /* 0x0000000000037802 */ /* 0x000fe20000000f00 */
[----:B------:R-:W-:Y:S02]  /*5dc0*/  HFMA2 R12, -RZ, RZ, 0, 5.9604644775390625e-08 ;  /* 0x00000001ff0c7431 */ /* 0x000fe400000001ff */
[----:B------:R-:W-:Y:S02]  /*5dd0*/  IMAD.MOV.U32 R8, RZ, RZ, 0x192 ;  /* 0x00000192ff087424 */ /* 0x000fe400078e00ff */
[----:B------:R-:W-:Y:S01]  /*5de0*/  IMAD.MOV.U32 R13, RZ, RZ, RZ ;  /* 0x000000ffff0d7224 */ /* 0x000fe200078e00ff */
[----:B------:R-:W4:Y:S01]  /*5df0*/  LDCU.64 UR6, c[0x4][0x78] ;  /* 0x01000f00ff0677ac */ /* 0x000f220008000a00 */
[----:B-1----:R-:W1:Y:S01]  /*5e00*/  LDC.64 R2, c[0x4][R3] ;  /* 0x0100000003027b82 */ /* 0x002e620000000a00 */
[----:B------:R-:W5:Y:S01]  /*5e10*/  LDCU.64 UR4, c[0x4][0x10] ;  /* 0x01000200ff0477ac */ /* 0x000f620008000a00 */
[----:B--2---:R-:W-:Y:S01]  /*5e20*/  MOV R5, UR9 ;  /* 0x0000000900057c02 */ /* 0x004fe20008000f00 */
[----:B------:R-:W-:Y:S01]  /*5e30*/  IMAD.U32 R4, RZ, RZ, UR8 ;  /* 0x00000008ff047e24 */ /* 0x000fe2000f8e00ff */
[----:B----4-:R-:W-:Y:S01]  /*5e40*/  MOV R7, UR7 ;  /* 0x0000000700077c02 */ /* 0x010fe20008000f00 */
[----:B------:R-:W-:Y:S01]  /*5e50*/  IMAD.U32 R6, RZ, RZ, UR6 ;  /* 0x00000006ff067e24 */ /* 0x000fe2000f8e00ff */
[----:B-----5:R-:W-:Y:S01]  /*5e60*/  MOV R11, UR5 ;  /* 0x00000005000b7c02 */ /* 0x020fe20008000f00 */
[----:B------:R-:W-:Y:S02]  /*5e70*/  IMAD.U32 R10, RZ, RZ, UR4 ;  /* 0x00000004ff0a7e24 */ /* 0x000fe4000f8e00ff */
[----:B------:R-:W-:Y:S07]  /*5e80*/  LEPC R20, `(.L_x_101) ;  /* 0x000000001014794e */ /* 0x000fee0000000000 */
[----:B-1-3--:R-:W-:Y:S05]  /*5e90*/  CALL.ABS.NOINC R2 ;  /* 0x0000000002007343 */ /* 0x00afea0003c00000 */
.L_x_101:
[----:B------:R-:W-:Y:S05]  /*5ea0*/  BSYNC.RECONVERGENT B6 ;  /* 0x0000000000067941 */ /* 0x000fea0003800200 */
.L_x_100:
[-C--:B------:R-:W-:Y:S01]  /*5eb0*/  F2FP.F16.E5M2.UNPACK_B R74, R140.reuse ;  /* 0x0000008cff4a723e */ /* 0x080fe200020004ff */
[----:B------:R-:W-:Y:S05]  /*5ec0*/  WARPSYNC.ALL ;  /* 0x0000000000007948 */ /* 0x000fea0003800000 */
[----:B------:R-:W-:Y:S01]  /*5ed0*/  R2UR UR4, R71 ;  /* 0x00000000470472ca */ /* 0x000fe200000e0000 */
[--C-:B------:R-:W-:Y:S01]  /*5ee0*/  HADD2.F32 R72, -RZ, R74.reuse.H0_H0 ;  /* 0x2000004aff487230 */ /* 0x100fe20000004100 */
[----:B------:R-:W-:Y:S01]  /*5ef0*/  F2FP.F16.E5M2.UNPACK_B R76, R140.H1 ;  /* 0x0000008cff4c723e */ /* 0x000fe200030004ff */
[----:B------:R-:W-:Y:S01]  /*5f00*/  HADD2.F32 R75, -RZ, R74.H1_H1 ;  /* 0x3000004aff4b7230 */ /* 0x000fe20000004100 */
[-C--:B------:R-:W-:Y:S01]  /*5f10*/  F2FP.F16.E5M2.UNPACK_B R78, R141.reuse ;  /* 0x0000008dff4e723e */ /* 0x080fe200020004ff */
[----:B------:R-:W-:Y:S01]  /*5f20*/  BSSY.RECONVERGENT B0, `(.L_x_102) ;  /* 0x000011d000007945 */ /* 0x000fe20003800200 */
[----:B------:R-:W-:Y:S01]  /*5f30*/  F2FP.F16.E5M2.UNPACK_B R80, R141.H1 ;  /* 0x0000008dff50723e */ /* 0x000fe200030004ff */
[----:B------:R-:W-:Y:S01]  /*5f40*/  HADD2.F32 R74, -RZ, R76.H0_H0 ;  /* 0x2000004cff4a7230 */ /* 0x000fe20000004100 */
[-C--:B------:R-:W-:Y:S01]  /*5f50*/  F2FP.F16.E5M2.UNPACK_B R82, R142.reuse ;  /* 0x0000008eff52723e */ /* 0x080fe200020004ff */
[--C-:B------:R-:W-:Y:S01]  /*5f60*/  HADD2.F32 R77, -RZ, R78.reuse.H0_H0 ;  /* 0x2000004eff4d7230 */ /* 0x100fe20000004100 */
[----:B------:R-:W-:Y:S01]  /*5f70*/  F2FP.F16.E5M2.UNPACK_B R84, R142.H1 ;  /* 0x0000008eff54723e */ /* 0x000fe200030004ff */
[----:B------:R-:W-:Y:S01]  /*5f80*/  HADD2.F32 R78, -RZ, R78.H1_H1 ;  /* 0x3000004eff4e7230 */ /* 0x000fe20000004100 */
[-C--:B------:R-:W-:Y:S01]  /*5f90*/  F2FP.F16.E5M2.UNPACK_B R86, R143.reuse ;  /* 0x0000008fff56723e */ /* 0x080fe200020004ff */
[----:B-12---:R-:W3:Y:S01]  /*5fa0*/  LDTM.x64 R4, tmem[UR4] ;  /* 0x00000004000479ee */ /* 0x006ee20008340000 */
[----:B------:R-:W-:Y:S01]  /*5fb0*/  F2FP.F16.E5M2.UNPACK_B R88, R143.H1 ;  /* 0x0000008fff58723e */ /* 0x000fe200030004ff */
[----:B------:R-:W-:Y:S01]  /*5fc0*/  HADD2.F32 R76, -RZ, R76.H1_H1 ;  /* 0x3000004cff4c7230 */ /* 0x000fe20000004100 */
[-C--:B------:R-:W-:Y:S01]  /*5fd0*/  F2FP.F16.E5M2.UNPACK_B R90, R144.reuse ;  /* 0x00000090ff5a723e */ /* 0x080fe200020004ff */
[----:B------:R-:W-:Y:S01]  /*5fe0*/  HADD2.F32 R79, -RZ, R80.H0_H0 ;  /* 0x20000050ff4f7230 */ /* 0x000fe20000004100 */
[----:B------:R-:W-:Y:S01]  /*5ff0*/  F2FP.F16.E5M2.UNPACK_B R92, R144.H1 ;  /* 0x00000090ff5c723e */ /* 0x000fe200030004ff */
[--C-:B------:R-:W-:Y:S01]  /*6000*/  HADD2.F32 R81, -RZ, R82.reuse.H0_H0 ;  /* 0x20000052ff517230 */ /* 0x100fe20000004100 */
[----:B------:R-:W-:Y:S01]  /*6010*/  ISETP.NE.AND P6, PT, R172, RZ, PT ;  /* 0x000000ffac00720c */ /* 0x000fe20003fc5270 */
[----:B------:R-:W-:Y:S01]  /*6020*/  HADD2.F32 R82, -RZ, R82.H1_H1 ;  /* 0x30000052ff527230 */ /* 0x000fe20000004100 */
[----:B------:R-:W-:Y:S01]  /*6030*/  SHF.L.U32 R194, R164, 0x4, RZ ;  /* 0x00000004a4c27819 */ /* 0x000fe200000006ff */
[--C-:B------:R-:W-:Y:S01]  /*6040*/  HADD2.F32 R85, -RZ, R86.reuse.H0_H0 ;  /* 0x20000056ff557230 */ /* 0x100fe20000004100 */
[----:B------:R-:W-:Y:S01]  /*6050*/  SHF.L.U32 R202, R163, 0x4, RZ ;  /* 0x00000004a3ca7819 */ /* 0x000fe200000006ff */
[----:B------:R-:W-:Y:S01]  /*6060*/  HADD2.F32 R86, -RZ, R86.H1_H1 ;  /* 0x30000056ff567230 */ /* 0x000fe20000004100 */
[C---:B------:R-:W-:Y:S01]  /*6070*/  IADD3 R179, PT, PT, R171.reuse, R194, RZ ;  /* 0x000000c2abb37210 */ /* 0x040fe20007ffe0ff */
[--C-:B------:R-:W-:Y:S01]  /*6080*/  HADD2.F32 R89, -RZ, R90.reuse.H0_H0 ;  /* 0x2000005aff597230 */ /* 0x100fe20000004100 */
[----:B------:R-:W-:Y:S01]  /*6090*/  IADD3 R185, PT, PT, R171, R202, RZ ;  /* 0x000000caabb97210 */ /* 0x000fe20007ffe0ff */
[----:B------:R-:W-:Y:S01]  /*60a0*/  HADD2.F32 R90, -RZ, R90.H1_H1 ;  /* 0x3000005aff5a7230 */ /* 0x000fe20000004100 */
[----:B------:R-:W-:Y:S01]  /*60b0*/  SHF.L.U32 R200, R169, 0x4, RZ ;  /* 0x00000004a9c87819 */ /* 0x000fe200000006ff */
[----:B------:R-:W-:Y:S01]  /*60c0*/  HADD2.F32 R80, -RZ, R80.H1_H1 ;  /* 0x30000050ff507230 */ /* 0x000fe20000004100 */
[----:B------:R-:W-:Y:S01]  /*60d0*/  F2FP.F16.E5M2.UNPACK_B R94, R145 ;  /* 0x00000091ff5e723e */ /* 0x000fe200020004ff */
[--C-:B------:R-:W-:Y:S01]  /*60e0*/  HADD2.F32 R83, -RZ, R84.reuse.H0_H0 ;  /* 0x20000054ff537230 */ /* 0x100fe20000004100 */
[----:B------:R-:W-:Y:S01]  /*60f0*/  IADD3 R184, PT, PT, R200, R179, RZ ;  /* 0x000000b3c8b87210 */ /* 0x000fe20007ffe0ff */
[----:B------:R-:W-:Y:S01]  /*6100*/  HADD2.F32 R84, -RZ, R84.H1_H1 ;  /* 0x30000054ff547230 */ /* 0x000fe20000004100 */
[----:B------:R-:W-:Y:S01]  /*6110*/  F2FP.F16.E5M2.UNPACK_B R98, R146 ;  /* 0x00000092ff62723e */ /* 0x000fe200020004ff */
[C---:B---3--:R-:W-:Y:S01]  /*6120*/  FMUL R0, R70.reuse, R4 ;  /* 0x0000000446007220 */ /* 0x048fe20000400000 */
[C---:B------:R-:W-:Y:S01]  /*6130*/  FMUL R2, R70.reuse, R5 ;  /* 0x0000000546027220 */ /* 0x040fe20000400000 */
[C---:B------:R-:W-:Y:S01]  /*6140*/  FMUL R4, R70.reuse, R8 ;  /* 0x0000000846047220 */ /* 0x040fe20000400000 */
[C---:B------:R-:W-:Y:S01]  /*6150*/  FMUL R5, R70.reuse, R9 ;  /* 0x0000000946057220 */ /* 0x040fe20000400000 */
[C---:B------:R-:W-:Y:S01]  /*6160*/  FFMA R0, R73.reuse, R72, R0 ;  /* 0x0000004849007223 */ /* 0x040fe20000000000 */
[C---:B------:R-:W-:Y:S01]  /*6170*/  FFMA R2, R73.reuse, R75, R2 ;  /* 0x0000004b49027223 */ /* 0x040fe20000000002 */
[C---:B------:R-:W-:Y:S01]  /*6180*/  FMUL R8, R70.reuse, R12 ;  /* 0x0000000c46087220 */ /* 0x040fe20000400000 */
[C---:B------:R-:W-:Y:S01]  /*6190*/  FMUL R9, R70.reuse, R13 ;  /* 0x0000000d46097220 */ /* 0x040fe20000400000 */
[C---:B------:R-:W-:Y:S01]  /*61a0*/  FMUL R12, R70.reuse, R16 ;  /* 0x00000010460c7220 */ /* 0x040fe20000400000 */
[C---:B------:R-:W-:Y:S01]  /*61b0*/  FMUL R13, R70.reuse, R17 ;  /* 0x00000011460d7220 */ /* 0x040fe20000400000 */
[C---:B------:R-:W-:Y:S01]  /*61c0*/  FMUL R16, R70.reuse, R20 ;  /* 0x0000001446107220 */ /* 0x040fe20000400000 */
[C---:B------:R-:W-:Y:S01]  /*61d0*/  FMUL R17, R70.reuse, R21 ;  /* 0x0000001546117220 */ /* 0x040fe20000400000 */
[--C-:B------:R-:W-:Y:S02]  /*61e0*/  HADD2.F32 R93, -RZ, R94.reuse.H0_H0 ;  /* 0x2000005eff5d7230 */ /* 0x100fe40000004100 */
[C---:B------:R-:W-:Y:S01]  /*61f0*/  FMUL R20, R70.reuse, R24 ;  /* 0x0000001846147220 */ /* 0x040fe20000400000 */
[----:B------:R-:W-:Y:S02]  /*6200*/  HADD2.F32 R94, -RZ, R94.H1_H1 ;  /* 0x3000005eff5e7230 */ /* 0x000fe40000004100 */
[C---:B------:R-:W-:Y:S01]  /*6210*/  FMUL R21, R70.reuse, R25 ;  /* 0x0000001946157220 */ /* 0x040fe20000400000 */
[--C-:B------:R-:W-:Y:S02]  /*6220*/  HADD2.F32 R97, -RZ, R98.reuse.H0_H0 ;  /* 0x20000062ff617230 */ /* 0x100fe40000004100 */
[C---:B------:R-:W-:Y:S01]  /*6230*/  FMUL R24, R70.reuse, R28 ;  /* 0x0000001c46187220 */ /* 0x040fe20000400000 */
[----:B------:R-:W-:Y:S02]  /*6240*/  HADD2.F32 R98, -RZ, R98.H1_H1 ;  /* 0x30000062ff627230 */ /* 0x000fe40000004100 */
[C---:B------:R-:W-:Y:S01]  /*6250*/  FMUL R25, R70.reuse, R29 ;  /* 0x0000001d46197220 */ /* 0x040fe20000400000 */
[C---:B------:R-:W-:Y:S01]  /*6260*/  FMUL R28, R70.reuse, R32 ;  /* 0x00000020461c7220 */ /* 0x040fe20000400000 */
[C---:B------:R-:W-:Y:S01]  /*6270*/  FMUL R29, R70.reuse, R33 ;  /* 0x00000021461d7220 */ /* 0x040fe20000400000 */
[C---:B------:R-:W-:Y:S01]  /*6280*/  FMUL R32, R70.reuse, R36 ;  /* 0x0000002446207220 */ /* 0x040fe20000400000 */
[----:B------:R-:W-:Y:S01]  /*6290*/  F2FP.F16.E5M2.UNPACK_B R96, R145.H1 ;  /* 0x00000091ff60723e */ /* 0x000fe200030004ff */
[C---:B------:R-:W-:Y:S01]  /*62a0*/  FMUL R33, R70.reuse, R37 ;  /* 0x0000002546217220 */ /* 0x040fe20000400000 */
[C---:B------:R-:W-:Y:S01]  /*62b0*/  FMUL R36, R70.reuse, R40 ;  /* 0x0000002846247220 */ /* 0x040fe20000400000 */
[----:B------:R-:W-:Y:S01]  /*62c0*/  F2FP.F16.E5M2.UNPACK_B R100, R146.H1 ;  /* 0x00000092ff64723e */ /* 0x000fe200030004ff */
[C---:B------:R-:W-:Y:S01]  /*62d0*/  FMUL R37, R70.reuse, R41 ;  /* 0x0000002946257220 */ /* 0x040fe20000400000 */
[C---:B------:R-:W-:Y:S01]  /*62e0*/  FMUL R40, R70.reuse, R44 ;  /* 0x0000002c46287220 */ /* 0x040fe20000400000 */
[----:B------:R-:W-:Y:S01]  /*62f0*/  F2FP.F16.E5M2.UNPACK_B R102, R147 ;  /* 0x00000093ff66723e */ /* 0x000fe200020004ff */
[C---:B------:R-:W-:Y:S01]  /*6300*/  FMUL R41, R70.reuse, R45 ;  /* 0x0000002d46297220 */ /* 0x040fe20000400000 */
[C---:B------:R-:W-:Y:S01]  /*6310*/  FMUL R44, R70.reuse, R48 ;  /* 0x00000030462c7220 */ /* 0x040fe20000400000 */
[----:B------:R-:W-:Y:S01]  /*6320*/  F2FP.F16.E5M2.UNPACK_B R104, R147.H1 ;  /* 0x00000093ff68723e */ /* 0x000fe200030004ff */
[C---:B------:R-:W-:Y:S01]  /*6330*/  FMUL R45, R70.reuse, R49 ;  /* 0x00000031462d7220 */ /* 0x040fe20000400000 */
[--C-:B------:R-:W-:Y:S02]  /*6340*/  HADD2.F32 R101, -RZ, R102.reuse.H0_H0 ;  /* 0x20000066ff657230 */ /* 0x100fe40000004100 */
[C---:B------:R-:W-:Y:S01]  /*6350*/  FMUL R48, R70.reuse, R52 ;  /* 0x0000003446307220 */ /* 0x040fe20000400000 */
[----:B------:R-:W-:Y:S01]  /*6360*/  F2FP.F16.E5M2.UNPACK_B R106, R148 ;  /* 0x00000094ff6a723e */ /* 0x000fe200020004ff */
[----:B------:R-:W-:Y:S02]  /*6370*/  HADD2.F32 R102, -RZ, R102.H1_H1 ;  /* 0x30000066ff667230 */ /* 0x000fe40000004100 */
[C---:B------:R-:W-:Y:S01]  /*6380*/  FMUL R49, R70.reuse, R53 ;  /* 0x0000003546317220 */ /* 0x040fe20000400000 */
[C---:B------:R-:W-:Y:S01]  /*6390*/  FMUL R52, R70.reuse, R56 ;  /* 0x0000003846347220 */ /* 0x040fe20000400000 */
[----:B------:R-:W-:Y:S01]  /*63a0*/  F2FP.F16.E5M2.UNPACK_B R108, R148.H1 ;  /* 0x00000094ff6c723e */ /* 0x000fe200030004ff */
[--C-:B------:R-:W-:Y:S02]  /*63b0*/  HADD2.F32 R105, -RZ, R106.reuse.H0_H0 ;  /* 0x2000006aff697230 */ /* 0x100fe40000004100 */
[C---:B------:R-:W-:Y:S01]  /*63c0*/  FMUL R53, R70.reuse, R57 ;  /* 0x0000003946357220 */ /* 0x040fe20000400000 */
[----:B------:R-:W-:Y:S02]  /*63d0*/  HADD2.F32 R106, -RZ, R106.H1_H1 ;  /* 0x3000006aff6a7230 */ /* 0x000fe40000004100 */
        /* <DEDUP_REMOVED lines=11> */
[C---:B------:R-:W-:Y:S01]  /*6490*/  FFMA R3, R73.reuse, R74, R3 ;  /* 0x0000004a49037223 */ /* 0x040fe20000000003 */
[----:B------:R-:W-:Y:S01]  /*64a0*/  F2FP.F16.E5M2.UNPACK_B R116, R150.H1 ;  /* 0x00000096ff74723e */ /* 0x000fe200030004ff */
[--C-:B------:R-:W-:Y:S02]  /*64b0*/  HADD2.F32 R113, -RZ, R114.reuse.H0_H0 ;  /* 0x20000072ff717230 */ /* 0x100fe40000004100 */
[C---:B------:R-:W-:Y:S01]  /*64c0*/  FFMA R7, R73.reuse, R76, R7 ;  /* 0x0000004c49077223 */ /* 0x040fe20000000007 */
[C---:B------:R-:W-:Y:S01]  /*64d0*/  FFMA R4, R73.reuse, R77, R4 ;  /* 0x0000004d49047223 */ /* 0x040fe20000000004 */
[----:B------:R-:W-:Y:S01]  /*64e0*/  F2FP.F16.E5M2.UNPACK_B R118, R151 ;  /* 0x00000097ff76723e */ /* 0x000fe200020004ff */
[----:B------:R-:W-:Y:S01]  /*64f0*/  FFMA R5, R73, R78, R5 ;  /* 0x0000004e49057223 */ /* 0x000fe20000000005 */
[----:B------:R-:W-:Y:S01]  /*6500*/  HADD2.F32 R114, -RZ, R114.H1_H1 ;  /* 0x30000072ff727230 */ /* 0x000fe20000004100 */
[----:B------:R-:W-:Y:S01]  /*6510*/  F2FP.SATFINITE.E5M2.F32.PACK_AB_MERGE_C R173, R7, R3, RZ ;  /* 0x0000000307ad723e */ /* 0x000fe200048060ff */
[C---:B------:R-:W-:Y:S01]  /*6520*/  FMUL R6, R70.reuse, R10 ;  /* 0x0000000a46067220 */ /* 0x040fe20000400000 */
[--C-:B------:R-:W-:Y:S02]  /*6530*/  HADD2.F32 R117, -RZ, R118.reuse.H0_H0 ;  /* 0x20000076ff757230 */ /* 0x100fe40000004100 */
[----:B------:R-:W-:Y:S01]  /*6540*/  FMUL R11, R70, R11 ;  /* 0x0000000b460b7220 */ /* 0x000fe20000400000 */
[----:B------:R-:W-:Y:S01]  /*6550*/  F2FP.SATFINITE.E5M2.F32.PACK_AB_MERGE_C R172, R2, R0, R173 ;  /* 0x0000000002ac723e */ /* 0x000fe200048060ad */
[C---:B------:R-:W-:Y:S01]  /*6560*/  FFMA R6, R73.reuse, R79, R6 ;  /* 0x0000004f49067223 */ /* 0x040fe20000000006 */
[----:B------:R-:W-:Y:S02]  /*6570*/  HADD2.F32 R118, -RZ, R118.H1_H1 ;  /* 0x30000076ff767230 */ /* 0x000fe40000004100 */
[C---:B------:R-:W-:Y:S01]  /*6580*/  FFMA R11, R73.reuse, R80, R11 ;  /* 0x00000050490b7223 */ /* 0x040fe2000000000b */
[C---:B------:R-:W-:Y:S01]  /*6590*/  FFMA R8, R73.reuse, R81, R8 ;  /* 0x0000005149087223 */ /* 0x040fe20000000008 */
[----:B------:R-:W-:Y:S01]  /*65a0*/  F2FP.F16.E5M2.UNPACK_B R120, R151.H1 ;  /* 0x00000097ff78723e */ /* 0x000fe200030004ff */
[----:B------:R-:W-:Y:S01]  /*65b0*/  FFMA R9, R73, R82, R9 ;  /* 0x0000005249097223 */ /* 0x000fe20000000009 */
[C---:B------:R-:W-:Y:S01]  /*65c0*/  FMUL R10, R70.reuse, R14 ;  /* 0x0000000e460a7220 */ /* 0x040fe20000400000 */
[----:B------:R-:W-:Y:S01]  /*65d0*/  F2FP.F16.E5M2.UNPACK_B R122, R152 ;  /* 0x00000098ff7a723e */ /* 0x000fe200020004ff */
[C---:B------:R-:W-:Y:S01]  /*65e0*/  FMUL R15, R70.reuse, R15 ;  /* 0x0000000f460f7220 */ /* 0x040fe20000400000 */
[----:B------:R-:W-:Y:S01]  /*65f0*/  HADD2.F32 R87, -RZ, R88.H0_H0 ;  /* 0x20000058ff577230 */ /* 0x000fe20000004100 */
[----:B------:R-:W-:Y:S01]  /*6600*/  F2FP.SATFINITE.E5M2.F32.PACK_AB_MERGE_C R174, R11, R6, RZ ;  /* 0x000000060bae723e */ /* 0x000fe200048060ff */
[C---:B------:R-:W-:Y:S01]  /*6610*/  FFMA R10, R73.reuse, R83, R10 ;  /* 0x00000053490a7223 */ /* 0x040fe2000000000a */
[C---:B------:R-:W-:Y:S01]  /*6620*/  FFMA R15, R73.reuse, R84, R15 ;  /* 0x00000054490f7223 */ /* 0x040fe2000000000f */
[C---:B------:R-:W-:Y:S01]  /*6630*/  FFMA R12, R73.reuse, R85, R12 ;  /* 0x00000055490c7223 */ /* 0x040fe2000000000c */
[----:B------:R-:W-:Y:S01]  /*6640*/  F2FP.F16.E5M2.UNPACK_B R124, R152.H1 ;  /* 0x00000098ff7c723e */ /* 0x000fe200030004ff */
[----:B------:R-:W-:Y:S01]  /*6650*/  FFMA R13, R73, R86, R13 ;  /* 0x00000056490d7223 */ /* 0x000fe2000000000d */
[----:B------:R-:W-:Y:S01]  /*6660*/  F2FP.SATFINITE.E5M2.F32.PACK_AB_MERGE_C R173, R5, R4, R174 ;  /* 0x0000000405ad723e */ /* 0x000fe200048060ae */
[--C-:B------:R-:W-:Y:S01]  /*6670*/  HADD2.F32 R121, -RZ, R122.reuse.H0_H0 ;  /* 0x2000007aff797230 */ /* 0x100fe20000004100 */
[----:B------:R-:W-:Y:S01]  /*6680*/  F2FP.SATFINITE.E5M2.F32.PACK_AB_MERGE_C R174, R15, R10, RZ ;  /* 0x0000000a0fae723e */ /* 0x000fe200048060ff */
[----:B------:R-:W-:Y:S02]  /*6690*/  HADD2.F32 R122, -RZ, R122.H1_H1 ;  /* 0x3000007aff7a7230 */ /* 0x000fe40000004100 */
[C---:B------:R-:W-:Y:S01]  /*66a0*/  FMUL R14, R70.reuse, R18 ;  /* 0x00000012460e7220 */ /* 0x040fe20000400000 */
[----:B------:R-:W-:Y:S01]  /*66b0*/  HADD2.F32 R88, -RZ, R88.H1_H1 ;  /* 0x30000058ff587230 */ /* 0x000fe20000004100 */
[----:B------:R-:W-:Y:S01]  /*66c0*/  F2FP.SATFINITE.E5M2.F32.PACK_AB_MERGE_C R174, R9, R8, R174 ;  /* 0x0000000809ae723e */ /* 0x000fe200048060ae */
[C---:B------:R-:W-:Y:S01]  /*66d0*/  FMUL R19, R70.reuse, R19 ;  /* 0x0000001346137220 */ /* 0x040fe20000400000 */
[--C-:B------:R-:W-:Y:S02]  /*66e0*/  HADD2.F32 R91, -RZ, R92.reuse.H0_H0 ;  /* 0x2000005cff5b7230 */ /* 0x100fe40000004100 */
[C---:B------:R-:W-:Y:S01]  /*66f0*/  FFMA R14, R73.reuse, R87, R14 ;  /* 0x00000057490e7223 */ /* 0x040fe2000000000e */
[----:B------:R-:W-:Y:S02]  /*6700*/  HADD2.F32 R92, -RZ, R92.H1_H1 ;  /* 0x3000005cff5c7230 */ /* 0x000fe40000004100 */
[C---:B------:R-:W-:Y:S01]  /*6710*/  FFMA R19, R73.reuse, R88, R19 ;  /* 0x0000005849137223 */ /* 0x040fe20000000013 */
[C---:B------:R-:W-:Y:S01]  /*6720*/  FFMA R16, R73.reuse, R89, R16 ;  /* 0x0000005949107223 */ /* 0x040fe20000000010 */
        /* <DEDUP_REMOVED lines=17> */
[----:B------:R1:W-:Y:S01]  /*6840*/  STS.128 [R137+UR44+0x4200], R172 ;  /* 0x004200ac89007988 */ /* 0x0003e20008000c2c */
[----:B------:R-:W-:Y:S01]  /*6850*/  F2FP.SATFINITE.E5M2.F32.PACK_AB_MERGE_C R180, R17, R16, R180 ;  /* 0x0000001011b4723e */ /* 0x000fe200048060b4 */
[C---:B------:R-:W-:Y:S01]  /*6860*/  FFMA R22, R73.reuse, R95, R22 ;  /* 0x0000005f49167223 */ /* 0x040fe20000000016 */
[C---:B------:R-:W-:Y:S01]  /*6870*/  FMUL R27, R70.reuse, R27 ;  /* 0x0000001b461b7220 */ /* 0x040fe20000400000 */
[--C-:B------:R-:W-:Y:S02]  /*6880*/  HADD2.F32 R99, -RZ, R100.reuse.H0_H0 ;  /* 0x20000064ff637230 */ /* 0x100fe40000004100 */
[C---:B------:R-:W-:Y:S01]  /*6890*/  FMUL R26, R70.reuse, R30 ;  /* 0x0000001e461a7220 */ /* 0x040fe20000400000 */
[----:B------:R-:W-:Y:S02]  /*68a0*/  HADD2.F32 R100, -RZ, R100.H1_H1 ;  /* 0x30000064ff647230 */ /* 0x000fe40000004100 */
[C---:B------:R-:W-:Y:S01]  /*68b0*/  FFMA R27, R73.reuse, R96, R27 ;  /* 0x00000060491b7223 */ /* 0x040fe2000000001b */
[C---:B------:R-:W-:Y:S01]  /*68c0*/  FFMA R24, R73.reuse, R97, R24 ;  /* 0x0000006149187223 */ /* 0x040fe20000000018 */
[C---:B------:R-:W-:Y:S01]  /*68d0*/  FFMA R25, R73.reuse, R98, R25 ;  /* 0x0000006249197223 */ /* 0x040fe20000000019 */
[----:B------:R-:W-:Y:S01]  /*68e0*/  F2FP.F16.E5M2.UNPACK_B R130, R154 ;  /* 0x0000009aff82723e */ /* 0x000fe200020004ff */
[----:B------:R-:W-:Y:S01]  /*68f0*/  FFMA R26, R73, R99, R26 ;  /* 0x00000063491a7223 */ /* 0x000fe2000000001a */
[----:B------:R-:W-:Y:S01]  /*6900*/  F2FP.SATFINITE.E5M2.F32.PACK_AB_MERGE_C R181, R27, R22, RZ ;  /* 0x000000161bb5723e */ /* 0x000fe200048060ff */
[C---:B------:R-:W-:Y:S01]  /*6910*/  FMUL R31, R70.reuse, R31 ;  /* 0x0000001f461f7220 */ /* 0x040fe20000400000 */
[--C-:B------:R-:W-:Y:S02]  /*6920*/  HADD2.F32 R103, -RZ, R104.reuse.H0_H0 ;  /* 0x20000068ff677230 */ /* 0x100fe40000004100 */
[C---:B------:R-:W-:Y:S01]  /*6930*/  FMUL R30, R70.reuse, R34 ;  /* 0x00000022461e7220 */ /* 0x040fe20000400000 */
[----:B------:R-:W-:Y:S01]  /*6940*/  HADD2.F32 R104, -RZ, R104.H1_H1 ;  /* 0x30000068ff687230 */ /* 0x000fe20000004100 */
[----:B------:R-:W-:Y:S01]  /*6950*/  F2FP.SATFINITE.E5M2.F32.PACK_AB_MERGE_C R181, R21, R20, R181 ;  /* 0x0000001415b5723e */ /* 0x000fe200048060b5 */
[C---:B------:R-:W-:Y:S01]  /*6960*/  FFMA R31, R73.reuse, R100, R31 ;  /* 0x00000064491f7223 */ /* 0x040fe2000000001f */
[C---:B------:R-:W-:Y:S01]  /*6970*/  FFMA R28, R73.reuse, R101, R28 ;  /* 0x00000065491c7223 */ /* 0x040fe2000000001c */
[C---:B------:R-:W-:Y:S01]  /*6980*/  FFMA R29, R73.reuse, R102, R29 ;  /* 0x00000066491d7223 */ /* 0x040fe2000000001d */
[----:B------:R-:W-:Y:S01]  /*6990*/  F2FP.F16.E5M2.UNPACK_B R132, R154.H1 ;  /* 0x0000009aff84723e */ /* 0x000fe200030004ff */
[----:B------:R-:W-:Y:S01]  /*69a0*/  FFMA R30, R73, R103, R30 ;  /* 0x00000067491e7223 */ /* 0x000fe2000000001e */
[----:B------:R-:W-:Y:S01]  /*69b0*/  F2FP.SATFINITE.E5M2.F32.PACK_AB_MERGE_C R182, R31, R26, RZ ;  /* 0x0000001a1fb6723e */ /* 0x000fe200048060ff */
[----:B------:R-:W-:Y:S02]  /*69c0*/  HADD2.F32 R129, -RZ, R130.H0_H0 ;  /* 0x20000082ff817230 */ /* 0x000fe40000004100 */
[C---:B------:R-:W-:Y:S01]  /*69d0*/  FMUL R35, R70.reuse, R35 ;  /* 0x0000002346237220 */ /* 0x040fe20000400000 */
[----:B------:R-:W-:Y:S01]  /*69e0*/  HADD2.F32 R107, -RZ, R108.H0_H0 ;  /* 0x2000006cff6b7230 */ /* 0x000fe20000004100 */
[----:B------:R-:W-:Y:S01]  /*69f0*/  F2FP.SATFINITE.E5M2.F32.PACK_AB_MERGE_C R182, R25, R24, R182 ;  /* 0x0000001819b6723e */ /* 0x000fe200048060b6 */
[----:B------:R-:W-:Y:S02]  /*6a00*/  HADD2.F32 R130, -RZ, R130.H1_H1 ;  /* 0x30000082ff827230 */ /* 0x000fe40000004100 */
[C---:B------:R-:W-:Y:S01]  /*6a10*/  FFMA R35, R73.reuse, R104, R35 ;  /* 0x0000006849237223 */ /* 0x040fe20000000023 */
[C---:B------:R-:W-:Y:S01]  /*6a20*/  FFMA R32, R73.reuse, R105, R32 ;  /* 0x0000006949207223 */ /* 0x040fe20000000020 */
[----:B------:R-:W-:Y:S01]  /*6a30*/  FFMA R33, R73, R106, R33 ;  /* 0x0000006a49217223 */ /* 0x000fe20000000021 */
[----:B------:R-:W-:Y:S02]  /*6a40*/  HADD2.F32 R108, -RZ, R108.H1_H1 ;  /* 0x3000006cff6c7230 */ /* 0x000fe40000004100 */
        /* <DEDUP_REMOVED lines=16> */
[----:B------:R1:W-:Y:S01]  /*6b50*/  STS.128 [R179+0x4010], R180 ;  /* 0x004010b4b3007388 */ /* 0x0003e20000000c00 */
[----:B------:R-:W-:Y:S01]  /*6b60*/  F2FP.SATFINITE.E5M2.F32.PACK_AB_MERGE_C R188, R33, R32, R188 ;  /* 0x0000002021bc723e */ /* 0x000fe200048060bc */
[C---:B------:R-:W-:Y:S01]  /*6b70*/  FFMA R38, R73.reuse, R111, R38 ;  /* 0x0000006f49267223 */ /* 0x040fe20000000026 */
[C---:B------:R-:W-:Y:S01]  /*6b80*/  FMUL R43, R70.reuse, R43 ;  /* 0x0000002b462b7220 */ /* 0x040fe20000400000 */
[--C-:B------:R-:W-:Y:S02]  /*6b90*/  HADD2.F32 R115, -RZ, R116.reuse.H0_H0 ;  /* 0x20000074ff737230 */ /* 0x100fe40000004100 */
[----:B------:R-:W-:Y:S01]  /*6ba0*/  FMUL R42, R70, R46 ;  /* 0x0000002e462a7220 */ /* 0x000fe20000400000 */
[----:B------:R-:W-:Y:S02]  /*6bb0*/  HADD2.F32 R116, -RZ, R116.H1_H1 ;  /* 0x30000074ff747230 */ /* 0x000fe40000004100 */
[C---:B------:R-:W-:Y:S01]  /*6bc0*/  FFMA R43, R73.reuse, R112, R43 ;  /* 0x00000070492b7223 */ /* 0x040fe2000000002b */
[C---:B------:R-:W-:Y:S01]  /*6bd0*/  FFMA R40, R73.reuse, R113, R40 ;  /* 0x0000007149287223 */ /* 0x040fe20000000028 */
[C---:B------:R-:W-:Y:S01]  /*6be0*/  FFMA R41, R73.reuse, R114, R41 ;  /* 0x0000007249297223 */ /* 0x040fe20000000029 */
[----:B------:R-:W-:Y:S01]  /*6bf0*/  ISETP.NE.AND P0, PT, R178, RZ, PT ;  /* 0x000000ffb200720c */ /* 0x000fe20003f05270 */
        /* <DEDUP_REMOVED lines=10> */
[C---:B------:R-:W-:Y:S01]  /*6ca0*/  FMUL R51, R70.reuse, R51 ;  /* 0x0000003346337220 */ /* 0x040fe20000400000 */
[--C-:B------:R-:W-:Y:S02]  /*6cb0*/  HADD2.F32 R123, -RZ, R124.reuse.H0_H0 ;  /* 0x2000007cff7b7230 */ /* 0x100fe40000004100 */
[C---:B------:R-:W-:Y:S01]  /*6cc0*/  FFMA R46, R73.reuse, R119, R46 ;  /* 0x00000077492e7223 */ /* 0x040fe2000000002e */
[----:B------:R-:W-:Y:S02]  /*6cd0*/  HADD2.F32 R124, -RZ, R124.H1_H1 ;  /* 0x3000007cff7c7230 */ /* 0x000fe40000004100 */
[C---:B------:R-:W-:Y:S01]  /*6ce0*/  FMUL R50, R70.reuse, R54 ;  /* 0x0000003646327220 */ /* 0x040fe20000400000 */
[C---:B------:R-:W-:Y:S01]  /*6cf0*/  FFMA R51, R73.reuse, R120, R51 ;  /* 0x0000007849337223 */ /* 0x040fe20000000033 */
[C---:B------:R-:W-:Y:S01]  /*6d00*/  FMUL R55, R70.reuse, R55 ;  /* 0x0000003746377220 */ /* 0x040fe20000400000 */
[C---:B------:R-:W-:Y:S01]  /*6d10*/  FFMA R48, R73.reuse, R121, R48 ;  /* 0x0000007949307223 */ /* 0x040fe20000000030 */
[C---:B------:R-:W-:Y:S01]  /*6d20*/  FFMA R49, R73.reuse, R122, R49 ;  /* 0x0000007a49317223 */ /* 0x040fe20000000031 */
        /* <DEDUP_REMOVED lines=20> */
[----:B------:R-:W-:Y:S01]  /*6e70*/  FFMA R63, R73, R132, R63 ;  /* 0x00000084493f7223 */ /* 0x000fe2000000003f */
[----:B------:R-:W-:Y:S01]  /*6e80*/  FMUL R67, R70, R67 ;  /* 0x0000004346437220 */ /* 0x000fe20000400000 */
[----:B------:R-:W-:Y:S01]  /*6e90*/  F2FP.SATFINITE.E5M2.F32.PACK_AB_MERGE_C R190, R47, R42, RZ ;  /* 0x0000002a2fbe723e */ /* 0x000fe200048060ff */
[----:B------:R-:W-:Y:S01]  /*6ea0*/  FFMA R60, R73, R133, R60 ;  /* 0x00000085493c7223 */ /* 0x000fe2000000003c */
[----:B------:R-:W-:Y:S01]  /*6eb0*/  F2FP.SATFINITE.E5M2.F32.PACK_AB_MERGE_C R191, R51, R46, RZ ;  /* 0x0000002e33bf723e */ /* 0x000fe200048060ff */
[C---:B------:R-:W-:Y:S01]  /*6ec0*/  FFMA R61, R73.reuse, R134, R61 ;  /* 0x00000086493d7223 */ /* 0x040fe2000000003d */
[C---:B------:R-:W-:Y:S01]  /*6ed0*/  FFMA R62, R73.reuse, R135, R62 ;  /* 0x00000087493e7223 */ /* 0x040fe2000000003e */
[----:B------:R-:W-:Y:S01]  /*6ee0*/  FFMA R67, R73, R136, R67 ;  /* 0x0000008849437223 */ /* 0x000fe20000000043 */
[----:B------:R-:W-:Y:S02]  /*6ef0*/  F2FP.SATFINITE.E5M2.F32.PACK_AB_MERGE_C R190, R41, R40, R190 ;  /* 0x0000002829be723e */ /* 0x000fe400048060be */
[----:B------:R-:W-:Y:S02]  /*6f00*/  F2FP.SATFINITE.E5M2.F32.PACK_AB_MERGE_C R191, R45, R44, R191 ;  /* 0x0000002c2dbf723e */ /* 0x000fe400048060bf */
[----:B------:R-:W-:Y:S02]  /*6f10*/  F2FP.SATFINITE.E5M2.F32.PACK_AB_MERGE_C R196, R55, R50, RZ ;  /* 0x0000003237c4723e */ /* 0x000fe400048060ff */
[----:B------:R-:W-:Y:S01]  /*6f20*/  F2FP.SATFINITE.E5M2.F32.PACK_AB_MERGE_C R197, R59, R54, RZ ;  /* 0x000000363bc5723e */ /* 0x000fe200048060ff */
[----:B------:R1:W-:Y:S01]  /*6f30*/  STS.128 [R185+0x4020], R188 ;  /* 0x004020bcb9007388 */ /* 0x0003e20000000c00 */
[----:B------:R-:W-:Y:S02]  /*6f40*/  F2FP.SATFINITE.E5M2.F32.PACK_AB_MERGE_C R198, R63, R58, RZ ;  /* 0x0000003a3fc6723e */ /* 0x000fe400048060ff */
[----:B------:R-:W-:Y:S02]  /*6f50*/  F2FP.SATFINITE.E5M2.F32.PACK_AB_MERGE_C R199, R67, R62, RZ ;  /* 0x0000003e43c7723e */ /* 0x000fe400048060ff */
[----:B------:R-:W-:Y:S02]  /*6f60*/  F2FP.SATFINITE.E5M2.F32.PACK_AB_MERGE_C R196, R49, R48, R196 ;  /* 0x0000003031c4723e */ /* 0x000fe400048060c4 */
[----:B------:R-:W-:Y:S02]  /*6f70*/  F2FP.SATFINITE.E5M2.F32.PACK_AB_MERGE_C R197, R53, R52, R197 ;  /* 0x0000003435c5723e */ /* 0x000fe400048060c5 */
[----:B------:R-:W-:Y:S02]  /*6f80*/  F2FP.SATFINITE.E5M2.F32.PACK_AB_MERGE_C R198, R57, R56, R198 ;  /* 0x0000003839c6723e */ /* 0x000fe400048060c6 */
[----:B------:R-:W-:Y:S02]  /*6f90*/  F2FP.SATFINITE.E5M2.F32.PACK_AB_MERGE_C R199, R61, R60, R199 ;  /* 0x0000003c3dc7723e */ /* 0x000fe400048060c7 */
[----:B------:R-:W-:Y:S02]  /*6fa0*/  LEA R193, R166, UR44, 0x3 ;  /* 0x0000002ca6c17c11 */ /* 0x000fe4000f8e18ff */
[----:B------:R-:W-:Y:S01]  /*6fb0*/  @P6 SHF.L.U32 R204, R165, 0x1f, RZ ;  /* 0x0000001fa5cc6819 */ /* 0x000fe200000006ff */
[----:B------:R1:W-:Y:S01]  /*6fc0*/  STS.128 [R184+0x4010], R196 ;  /* 0x004010c4b8007388 */ /* 0x0003e20000000c00 */
[----:B------:R-:W-:Y:S01]  /*6fd0*/  @!PT LDS RZ, [RZ] ;  /* 0x00000000fffff984 */ /* 0x000fe20000000800 */
[----:B------:R-:W-:Y:S01]  /*6fe0*/  @!PT LDS RZ, [RZ] ;  /* 0x00000000fffff984 */ /* 0x000fe20000000800 */
[----:B------:R-:W-:Y:S01]  /*6ff0*/  @!PT LDS RZ, [RZ] ;  /* 0x00000000fffff984 */ /* 0x000fe20000000800 */
[----:B------:R-:W-:Y:S01]  /*7000*/  @!PT LDS RZ, [RZ] ;  /* 0x00000000fffff984 */ /* 0x000fe20000000800 */
[----:B------:R2:W-:Y:S07]  /*7010*/  MEMBAR.ALL.CTA ;  /* 0x0000000000007992 */ /* 0x0005ee0000008000 */
[----:B--2---:R-:W2:Y:S02]  /*7020*/  FENCE.VIEW.ASYNC.S ;  /* 0x00000000000073c6 */ /* 0x004ea40000000000 */
[----:B--2---:R-:W-:Y:S06]  /*7030*/  BAR.SYNC.DEFER_BLOCKING 0x1, 0x80 ;  /* 0x0042000000007b1d */ /* 0x004fec0000010000 */
[----:B------:R-:W-:Y:S05]  /*7040*/  @P0 BRA `(.L_x_103) ;  /* 0x0000000000280947 */ /* 0x000fea0003800000 */
[----:B------:R-:W2:Y:S01]  /*7050*/  LDCU.64 UR6, c[0x0][0x348] ;  /* 0x00006900ff0677ac */ /* 0x000ea20008000a00 */
[----:B------:R-:W-:Y:S01]  /*7060*/  UIADD3 UR4, UPT, UPT, UR44, 0x4200, URZ ;  /* 0x000042002c047890 */ /* 0x000fe2000fffe0ff */
[----:B------:R-:W-:Y:S05]  /*7070*/  UMOV UR51, UR36 ;  /* 0x0000002400337c82 */ /* 0x000fea0008000000 */
[----:B------:R-:W-:Y:S04]  /*7080*/  MOV R177, UR4 ;  /* 0x0000000400b17c02 */ /* 0x000fe80008000f00 */
[----:B------:R-:W-:Y:S01]  /*7090*/  R2UR UR48, R177 ;  /* 0x00000000b13072ca */ /* 0x000fe200000e0000 */
[----:B--2---:R-:W-:Y:S04]  /*70a0*/  UIADD3 UR4, UP0, UPT, UR6, 0x680, URZ ;  /* 0x0000068006047890 */ /* 0x004fe8000ff1e0ff */
[----:B------:R-:W-:Y:S09]  /*70b0*/  UIADD3.X UR5, UPT, UPT, URZ, UR7, URZ, UP0, !UPT ;  /* 0x00000007ff057290 */ /* 0x000ff200087fe4ff */
[----:B------:R2:W-:Y:S01]  /*70c0*/  UTMASTG.3D [UR48], [UR4] ;  /* 0x00000030040073b5 */ /* 0x0005e20008010000 */
[----:B------:R0:W-:Y:S01]  /*70d0*/  UTMACMDFLUSH ;  /* 0x00000000000079b7 */ /* 0x0001e20000000000 */
[----:B--2---:R-:W-:Y:S04]  /*70e0*/  DEPBAR.LE SB0, 0x1 ;  /* 0x000080400000791a */ /* 0x004fe80000000000 */
.L_x_103:
[----:B------:R-:W-:Y:S05]  /*70f0*/  BSYNC.RECONVERGENT B0 ;  /* 0x0000000000007941 */ /* 0x000fea0003800200 */
.L_x_102:
[----:B------:R-:W-:Y:S06]  /*7100*/  BAR.SYNC.DEFER_BLOCKING 0x1, 0x80 ;  /* 0x0042000000007b1d */ /* 0x000fec0000010000 */
[----:B------:R-:W2:Y:S01]  /*7110*/  @P6 SYNCS.PHASECHK.TRANS64.TRYWAIT P0, [R193+URZ+0x40], R204 ;  /* 0x000040ccc10065a7 */ /* 0x000ea200080011ff */
[----:B------:R-:W-:Y:S01]  /*7120*/  BSSY B1, `(.L_x_104) ;  /* 0x0000023000017945 */ /* 0x000fe20003800000 */
[----:B--2---:R-:W-:Y:S03]  /*7130*/  @P6 SEL R187, RZ, 0x1, !P0 ;  /* 0x00000001ffbb6807 */ /* 0x004fe60004000000 */
[----:B------:R-:W-:Y:S05]  /*7140*/  @!P6 BRA `(.L_x_105) ;  /* 0x000000000080e947 */ /* 0x000fea0003800000 */
[----:B------:R-:W-:Y:S01]  /*7150*/  ISETP.NE.AND P1, PT, R192, RZ, PT ;  /* 0x000000ffc000720c */ /* 0x000fe20003f25270 */
[----:B------:R-:W-:Y:S01]  /*7160*/  BSSY B0, `(.L_x_106) ;  /* 0x000000a000007945 */ /* 0x000fe20003800000 */
[----:B------:R-:W-:Y:S11]  /*7170*/  ISETP.NE.AND P0, PT, R187, RZ, PT ;  /* 0x000000ffbb00720c */ /* 0x000ff60003f05270 */
[----:B------:R-:W-:Y:S04]  /*7180*/  @P1 IMAD R3, R166, 0x2000, R171 ;  /* 0x00002000a6031824 */ /* 0x000fe800078e02ab */
[C---:B------:R-:W-:Y:S01]  /*7190*/  @P1 IMAD.IADD R5, R3.reuse, 0x1, R194 ;  /* 0x0000000103051824 */ /* 0x040fe200078e02c2 */
[----:B------:R-:W-:Y:S03]  /*71a0*/  @P1 IADD3 R202, PT, PT, R3, R202, RZ ;  /* 0x000000ca03ca1210 */ /* 0x000fe60007ffe0ff */
[----:B------:R-:W-:Y:S01]  /*71b0*/  @P1 IMAD.IADD R200, R200, 0x1, R5 ;  /* 0x00000001c8c81824 */ /* 0x000fe200078e0205 */
[----:B------:R-:W-:Y:S06]  /*71c0*/  @P0 BRA `(.L_x_107) ;  /* 0x00000000000c0947 */ /* 0x000fec0003800000 */
[----:B------:R-:W-:Y:S04]  /*71d0*/  SHF.L.U32 R0, R165, 0x1f, RZ ;  /* 0x0000001fa5007819 */ /* 0x000fe800000006ff */
[----:B------:R-:W2:Y:S02]  /*71e0*/  SYNCS.PHASECHK.TRANS64.TRYWAIT P0, [R193+URZ+0x40], R0 ;  /* 0x00004000c10075a7 */ /* 0x000ea400080011ff */
[----:B--2---:R-:W-:Y:S05]  /*71f0*/  @!P0 BRA `(.L_x_108) ;  /* 0x0000001c00c08947 */ /* 0x004fea0003800000 */
.L_x_107:
[----:B------:R-:W-:Y:S05]  /*7200*/  BSYNC B0 ;  /* 0x0000000000007941 */ /* 0x000fea0003800000 */
.L_x_106:
[----:B------:R-:W-:Y:S01]  /*7210*/  ISETP.NE.AND P0, PT, R192, RZ, PT ;  /* 0x000000ffc000720c */ /* 0x000fe20003f05270 */
[----:B--2---:R-:W-:Y:S02]  /*7220*/  VIADD R193, R193, 0x50 ;  /* 0x00000050c1c17836 */ /* 0x004fe40000000000 */
[----:B------:R-:W-:Y:S02]  /*7230*/  IMAD.U32 R0, RZ, RZ, UR45 ;  /* 0x0000002dff007e24 */ /* 0x000fe4000f8e00ff */
[----:B------:R-:W-:Y:S03]  /*7240*/  VIADD R166, R166, 0x1 ;  /* 0x00000001a6a67836 */ /* 0x000fe60000000000 */
[----:B------:R-:W-:Y:S05]  /*7250*/  PRMT R0, R0, 0x654, R193 ;  /* 0x0000065400007816 */ /* 0x000fea00000000c1 */
[----:B------:R2:W3:Y:S04]  /*7260*/  @P0 LDS.128 R140, [R3] ;  /* 0x00000000038c0984 */ /* 0x0004e80000000c00 */
[----:B------:R2:W4:Y:S04]  /*7270*/  @P0 LDS.128 R144, [R5+0x10] ;  /* 0x0000100005900984 */ /* 0x0005280000000c00 */
        /* <DEDUP_REMOVED lines=12> */
[----:B--234-:R-:W-:Y:S02]  /*7340*/  LOP3.LUT R165, R165, R0, RZ, 0x3c, !PT ;  /* 0x00000000a5a57212 */ /* 0x01cfe400078e3cff */
.L_x_105:
[----:B------:R-:W-:Y:S05]  /*7350*/  BSYNC B1 ;  /* 0x0000000000017941 */ /* 0x000fea0003800000 */
.L_x_104:
[----:B------:R-:W-:Y:S05]  /*7360*/  VIADD R0, R71, 0x40 ;  /* 0x0000004047007836 */ /* 0x000fea0000000000 */
[----:B------:R-:W-:Y:S04]  /*7370*/  SHF.R.U32.HI R0, RZ, 0x15, R0 ;  /* 0x00000015ff007819 */ /* 0x000fe80000011600 */
[----:B------:R-:W-:Y:S11]  /*7380*/  LOP3.LUT P0, RZ, R0, 0x3, R159, 0x48, !PT ;  /* 0x0000000300ff7812 */ /* 0x000ff6000780489f */
[----:B------:R-:W-:Y:S02]  /*7390*/  @!UPT UIADD3 URZ, UPT, UPT, URZ, URZ, URZ ;  /* 0x000000fffffff290 */ /* 0x000fe4000fffe0ff */
        /* <DEDUP_REMOVED lines=8> */
[----:B------:R-:W5:Y:S01]  /*7420*/  LDCU.64 UR4, c[0x4][0x10] ;  /* 0x01000200ff0477ac */ /* 0x000f620008000a00 */
[----:B--2---:R-:W-:Y:S01]  /*7430*/  MOV R5, UR9 ;  /* 0x0000000900057c02 */ /* 0x004fe20008000f00 */
[----:B------:R-:W-:Y:S01]  /*7440*/  IMAD.U32 R4, RZ, RZ, UR8 ;  /* 0x00000008ff047e24 */ /* 0x000fe2000f8e00ff */
[----:B---3--:R-:W-:Y:S01]  /*7450*/  MOV R7, UR7 ;  /* 0x0000000700077c02 */ /* 0x008fe20008000f00 */
[----:B------:R-:W-:Y:S01]  /*7460*/  IMAD.U32 R6, RZ, RZ, UR6 ;  /* 0x00000006ff067e24 */ /* 0x000fe2000f8e00ff */
[----:B-----5:R-:W-:Y:S01]  /*7470*/  MOV R11, UR5 ;  /* 0x00000005000b7c02 */ /* 0x020fe20008000f00 */
[----:B------:R-:W-:Y:S02]  /*7480*/  IMAD.U32 R10, RZ, RZ, UR4 ;  /* 0x00000004ff0a7e24 */ /* 0x000fe4000f8e00ff */
[----:B------:R-:W-:Y:S07]  /*7490*/  LEPC R20, `(.L_x_109) ;  /* 0x000000001014794e */ /* 0x000fee0000000000 */
[----:B-1--4-:R-:W-:Y:S05]  /*74a0*/  CALL.ABS.NOINC R2 ;  /* 0x0000000002007343 */ /* 0x012fea0003c00000 */
.L_x_109:
[----:B------:R-:W-:Y:S01]  /*74b0*/  ISETP.NE.AND P0, PT, R178, RZ, PT ;  /* 0x000000ffb200720c */ /* 0x000fe20003f05270 */
[----:B------:R-:W-:Y:S05]  /*74c0*/  WARPSYNC.ALL ;  /* 0x0000000000007948 */ /* 0x000fea0003800000 */
[----:B------:R-:W-:Y:S01]  /*74d0*/  R2UR UR4, R71 ;  /* 0x00000000470472ca */ /* 0x000fe200000e0000 */
[----:B------:R-:W-:Y:S01]  /*74e0*/  BSSY.RECONVERGENT B0, `(.L_x_110) ;  /* 0x000011e000007945 */ /* 0x000fe20003800200 */
[----:B------:R-:W-:Y:S02]  /*74f0*/  F2FP.F16.E5M2.UNPACK_B R11, R141 ;  /* 0x0000008dff0b723e */ /* 0x000fe400020004ff */
[----:B------:R-:W-:Y:S02]  /*7500*/  F2FP.F16.E5M2.UNPACK_B R10, R142 ;  /* 0x0000008eff0a723e */ /* 0x000fe400020004ff */
[----:B------:R-:W-:Y:S01]  /*7510*/  F2FP.F16.E5M2.UNPACK_B R9, R143 ;  /* 0x0000008fff09723e */ /* 0x000fe200020004ff */
[--C-:B------:R-:W-:Y:S01]  /*7520*/  HADD2.F32 R74, -RZ, R11.reuse.H0_H0 ;  /* 0x2000000bff4a7230 */ /* 0x100fe20000004100 */
[----:B------:R-:W-:Y:S01]  /*7530*/  F2FP.F16.E5M2.UNPACK_B R8, R144 ;  /* 0x00000090ff08723e */ /* 0x000fe200020004ff */
[----:B------:R-:W-:Y:S01]  /*7540*/  HADD2.F32 R76, -RZ, R11.H1_H1 ;  /* 0x3000000bff4c7230 */ /* 0x000fe20000004100 */
[----:B------:R-:W-:Y:S01]  /*7550*/  F2FP.F16.E5M2.UNPACK_B R7, R145 ;  /* 0x00000091ff07723e */ /* 0x000fe200020004ff */
[--C-:B------:R-:W-:Y:S01]  /*7560*/  HADD2.F32 R77, -RZ, R10.reuse.H0_H0 ;  /* 0x2000000aff4d7230 */ /* 0x100fe20000004100 */
[----:B------:R-:W-:Y:S01]  /*7570*/  F2FP.F16.E5M2.UNPACK_B R6, R146 ;  /* 0x00000092ff06723e */ /* 0x000fe200020004ff */
[----:B------:R-:W-:Y:S01]  /*7580*/  HADD2.F32 R80, -RZ, R10.H1_H1 ;  /* 0x3000000aff507230 */ /* 0x000fe20000004100 */
[----:B------:R-:W-:Y:S01]  /*7590*/  F2FP.F16.E5M2.UNPACK_B R5, R147 ;  /* 0x00000093ff05723e */ /* 0x000fe200020004ff */
[--C-:B------:R-:W-:Y:S01]  /*75a0*/  HADD2.F32 R81, -RZ, R9.reuse.H0_H0 ;  /* 0x20000009ff517230 */ /* 0x100fe20000004100 */
[----:B-1----:R-:W-:Y:S01]  /*75b0*/  F2FP.F16.E5M2.UNPACK_B R4, R148 ;  /* 0x00000094ff04723e */ /* 0x002fe200020004ff */
[----:B------:R-:W-:Y:S01]  /*75c0*/  HADD2.F32 R84, -RZ, R9.H1_H1 ;  /* 0x30000009ff547230 */ /* 0x000fe20000004100 */
[-C--:B------:R-:W-:Y:S01]  /*75d0*/  F2FP.F16.E5M2.UNPACK_B R2, R140.reuse ;  /* 0x0000008cff02723e */ /* 0x080fe200020004ff */
[--C-:B------:R-:W-:Y:S01]  /*75e0*/  HADD2.F32 R85, -RZ, R8.reuse.H0_H0 ;  /* 0x20000008ff557230 */ /* 0x100fe20000004100 */
[----:B------:R-:W-:Y:S01]  /*75f0*/  F2FP.F16.E5M2.UNPACK_B R140, R140.H1 ;  /* 0x0000008cff8c723e */ /* 0x000fe200030004ff */
[----:B------:R-:W-:Y:S01]  /*7600*/  HADD2.F32 R87, -RZ, R8.H1_H1 ;  /* 0x30000008ff577230 */ /* 0x000fe20000004100 */
[----:B------:R-:W-:Y:S01]  /*7610*/  F2FP.F16.E5M2.UNPACK_B R141, R141.H1 ;  /* 0x0000008dff8d723e */ /* 0x000fe200030004ff */
[--C-:B------:R-:W-:Y:S01]  /*7620*/  HADD2.F32 R90, -RZ, R7.reuse.H0_H0 ;  /* 0x20000007ff5a7230 */ /* 0x100fe20000004100 */
[----:B------:R-:W-:Y:S01]  /*7630*/  F2FP.F16.E5M2.UNPACK_B R142, R142.H1 ;  /* 0x0000008eff8e723e */ /* 0x000fe200030004ff */
[----:B------:R-:W-:Y:S01]  /*7640*/  HADD2.F32 R91, -RZ, R7.H1_H1 ;  /* 0x30000007ff5b7230 */ /* 0x000fe20000004100 */
[----:B------:R-:W-:Y:S01]  /*7650*/  F2FP.F16.E5M2.UNPACK_B R143, R143.H1 ;  /* 0x0000008fff8f723e */ /* 0x000fe200030004ff */
[--C-:B------:R-:W-:Y:S01]  /*7660*/  HADD2.F32 R94, -RZ, R6.reuse.H0_H0 ;  /* 0x20000006ff5e7230 */ /* 0x100fe20000004100 */
[----:B------:R-:W-:Y:S01]  /*7670*/  R2UR UR5, R186 ;  /* 0x00000000ba0572ca */ /* 0x000fe200000e0000 */
[----:B------:R-:W-:Y:S01]  /*7680*/  HADD2.F32 R95, -RZ, R6.H1_H1 ;  /* 0x30000006ff5f7230 */ /* 0x000fe20000004100 */
        /* <DEDUP_REMOVED lines=9> */
[----:B------:R-:W1:Y:S01]  /*7720*/  LDTM.x64 R4, tmem[UR4+0x40] ;  /* 0x00004004000479ee */ /* 0x000e620008340000 */
[--C-:B------:R-:W-:Y:S01]  /*7730*/  HADD2.F32 R0, -RZ, R2.reuse.H0_H0 ;  /* 0x20000002ff007230 */ /* 0x100fe20000004100 */
[----:B------:R-:W-:Y:S01]  /*7740*/  NOP ;  /* 0x0000000000007918 */ /* 0x000fe20000000000 */
[----:B------:R-:W-:Y:S01]  /*7750*/  UIADD3 UR4, UPT, UPT, UR5, 0xb0, URZ ;  /* 0x000000b005047890 */ /* 0x000fe2000fffe0ff */
[----:B------:R-:W-:Y:S01]  /*7760*/  HADD2.F32 R2, -RZ, R2.H1_H1 ;  /* 0x30000002ff027230 */ /* 0x000fe20000004100 */
[----:B------:R-:W-:Y:S01]  /*7770*/  F2FP.F16.E5M2.UNPACK_B R127, R154 ;  /* 0x0000009aff7f723e */ /* 0x000fe200020004ff */
[----:B------:R-:W-:Y:S01]  /*7780*/  HADD2.F32 R78, -RZ, R141.H1_H1 ;  /* 0x3000008dff4e7230 */ /* 0x000fe20000004100 */
[----:B------:R-:W-:Y:S01]  /*7790*/  UPRMT UR4, UR45, 0x654, UR4 ;  /* 0x000006542d047896 */ /* 0x000fe20008000004 */
[--C-:B------:R-:W-:Y:S01]  /*77a0*/  HADD2.F32 R106, -RZ, R107.reuse.H0_H0 ;  /* 0x2000006bff6a7230 */ /* 0x100fe20000004100 */
[----:B------:R-:W-:Y:S01]  /*77b0*/  F2FP.F16.E5M2.UNPACK_B R130, R155 ;  /* 0x0000009bff82723e */ /* 0x000fe200020004ff */
[----:B------:R-:W-:Y:S01]  /*77c0*/  HADD2.F32 R107, -RZ, R107.H1_H1 ;  /* 0x3000006bff6b7230 */ /* 0x000fe20000004100 */
[----:B------:R-:W-:Y:S01]  /*77d0*/  F2FP.F16.E5M2.UNPACK_B R144, R144.H1 ;  /* 0x00000090ff90723e */ /* 0x000fe200030004ff */
[--C-:B------:R-:W-:Y:S01]  /*77e0*/  HADD2.F32 R110, -RZ, R111.reuse.H0_H0 ;  /* 0x2000006fff6e7230 */ /* 0x100fe20000004100 */
[----:B------:R-:W-:Y:S01]  /*77f0*/  F2FP.F16.E5M2.UNPACK_B R145, R145.H1 ;  /* 0x00000091ff91723e */ /* 0x000fe200030004ff */
[----:B------:R-:W-:Y:S01]  /*7800*/  HADD2.F32 R111, -RZ, R111.H1_H1 ;  /* 0x3000006fff6f7230 */ /* 0x000fe20000004100 */
[----:B------:R-:W-:Y:S01]  /*7810*/  F2FP.F16.E5M2.UNPACK_B R146, R146.H1 ;  /* 0x00000092ff92723e */ /* 0x000fe200030004ff */
[----:B-1----:R-:W-:Y:S01]  /*7820*/  SYNCS.ARRIVE.TRANS64.RED.A1T0 RZ, [UR4], RZ ;  /* 0x000000ffffff79a7 */ /* 0x002fe20008100404 */
[--C-:B------:R-:W-:Y:S01]  /*7830*/  HADD2.F32 R114, -RZ, R115.reuse.H0_H0 ;  /* 0x20000073ff727230 */ /* 0x100fe20000004100 */
[----:B------:R-:W-:Y:S01]  /*7840*/  F2FP.F16.E5M2.UNPACK_B R147, R147.H1 ;  /* 0x00000093ff93723e */ /* 0x000fe200030004ff */
[----:B------:R-:W-:Y:S01]  /*7850*/  HADD2.F32 R115, -RZ, R115.H1_H1 ;  /* 0x30000073ff737230 */ /* 0x000fe20000004100 */
[----:B------:R-:W-:Y:S01]  /*7860*/  F2FP.F16.E5M2.UNPACK_B R148, R148.H1 ;  /* 0x00000094ff94723e */ /* 0x000fe200030004ff */
[--C-:B------:R-:W-:Y:S01]  /*7870*/  HADD2.F32 R118, -RZ, R119.reuse.H0_H0 ;  /* 0x20000077ff767230 */ /* 0x100fe20000004100 */
[----:B------:R-:W-:Y:S01]  /*7880*/  F2FP.F16.E5M2.UNPACK_B R149, R149.H1 ;  /* 0x00000095ff95723e */ /* 0x000fe200030004ff */
[----:B------:R-:W-:Y:S02]  /*7890*/  HADD2.F32 R119, -RZ, R119.H1_H1 ;  /* 0x30000077ff777230 */ /* 0x000fe40000004100 */
[C---:B------:R-:W-:Y:S01]  /*78a0*/  FMUL R4, R70.reuse, R4 ;  /* 0x0000000446047220 */ /* 0x040fe20000400000 */
[C---:B------:R-:W-:Y:S01]  /*78b0*/  FMUL R5, R70.reuse, R5 ;  /* 0x0000000546057220 */ /* 0x040fe20000400000 */
[--C-:B------:R-:W-:Y:S02]  /*78c0*/  HADD2.F32 R3, -RZ, R140.reuse.H0_H0 ;  /* 0x2000008cff037230 */ /* 0x100fe40000004100 */
        /* <DEDUP_REMOVED lines=9> */
[C---:B------:R-:W-:Y:S01]  /*7960*/  FMUL R2, R70.reuse, R21 ;  /* 0x0000001546027220 */ /* 0x040fe20000400000 */
[C---:B------:R-:W-:Y:S01]  /*7970*/  FMUL R21, R70.reuse, R28 ;  /* 0x0000001c46157220 */ /* 0x040fe20000400000 */
[----:B------:R-:W-:Y:S02]  /*7980*/  HADD2.F32 R122, -RZ, R123.H0_H0 ;  /* 0x2000007bff7a7230 */ /* 0x000fe40000004100 */
[C---:B------:R-:W-:Y:S01]  /*7990*/  FMUL R6, R70.reuse, R6 ;  /* 0x0000000646067220 */ /* 0x040fe20000400000 */
[----:B------:R-:W-:Y:S02]  /*79a0*/  HADD2.F32 R72, -RZ, R140.H1_H1 ;  /* 0x3000008cff487230 */ /* 0x000fe40000004100 */
[C---:B------:R-:W-:Y:S01]  /*79b0*/  FMUL R7, R70.reuse, R7 ;  /* 0x0000000746077220 */ /* 0x040fe20000400000 */
[----:B------:R-:W-:Y:S02]  /*79c0*/  HADD2.F32 R75, -RZ, R141.H0_H0 ;  /* 0x2000008dff4b7230 */ /* 0x000fe40000004100 */
[C---:B------:R-:W-:Y:S01]  /*79d0*/  FFMA R6, R73.reuse, R3, R6 ;  /* 0x0000000349067223 */ /* 0x040fe20000000006 */
[----:B------:R-:W-:Y:S02]  /*79e0*/  HADD2.F32 R123, -RZ, R123.H1_H1 ;  /* 0x3000007bff7b7230 */ /* 0x000fe40000004100 */
[C---:B------:R-:W-:Y:S01]  /*79f0*/  FFMA R7, R73.reuse, R72, R7 ;  /* 0x0000004849077223 */ /* 0x040fe20000000007 */
[C---:B------:R-:W-:Y:S01]  /*7a00*/  FFMA R8, R73.reuse, R74, R8 ;  /* 0x0000004a49087223 */ /* 0x040fe20000000008 */
[----:B------:R-:W-:Y:S01]  /*7a10*/  FFMA R9, R73, R76, R9 ;  /* 0x0000004c49097223 */ /* 0x000fe20000000009 */
[--C-:B------:R-:W-:Y:S02]  /*7a20*/  HADD2.F32 R126, -RZ, R127.reuse.H0_H0 ;  /* 0x2000007fff7e7230 */ /* 0x100fe40000004100 */
[C---:B------:R-:W-:Y:S01]  /*7a30*/  FMUL R10, R70.reuse, R10 ;  /* 0x0000000a460a7220 */ /* 0x040fe20000400000 */
[----:B------:R-:W-:Y:S01]  /*7a40*/  F2FP.SATFINITE.E5M2.F32.PACK_AB_MERGE_C R76, R7, R6, RZ ;  /* 0x00000006074c723e */ /* 0x000fe200048060ff */
[C---:B------:R-:W-:Y:S01]  /*7a50*/  FMUL R7, R70.reuse, R24 ;  /* 0x0000001846077220 */ /* 0x040fe20000400000 */
[----:B------:R-:W-:Y:S02]  /*7a60*/  HADD2.F32 R127, -RZ, R127.H1_H1 ;  /* 0x3000007fff7f7230 */ /* 0x000fe40000004100 */
[C---:B------:R-:W-:Y:S01]  /*7a70*/  FFMA R10, R73.reuse, R75, R10 ;  /* 0x0000004b490a7223 */ /* 0x040fe2000000000a */
[----:B------:R-:W-:Y:S02]  /*7a80*/  HADD2.F32 R72, -RZ, R130.H0_H0 ;  /* 0x20000082ff487230 */ /* 0x000fe40000004100 */
[C---:B------:R-:W-:Y:S01]  /*7a90*/  FMUL R11, R70.reuse, R11 ;  /* 0x0000000b460b7220 */ /* 0x040fe20000400000 */
[--C-:B------:R-:W-:Y:S02]  /*7aa0*/  HADD2.F32 R79, -RZ, R142.reuse.H0_H0 ;  /* 0x2000008eff4f7230 */ /* 0x100fe40000004100 */
[C---:B------:R-:W-:Y:S01]  /*7ab0*/  FMUL R14, R70.reuse, R14 ;  /* 0x0000000e460e7220 */ /* 0x040fe20000400000 */
[----:B------:R-:W-:Y:S02]  /*7ac0*/  HADD2.F32 R82, -RZ, R142.H1_H1 ;  /* 0x3000008eff527230 */ /* 0x000fe40000004100 */
[C---:B------:R-:W-:Y:S01]  /*7ad0*/  FFMA R11, R73.reuse, R78, R11 ;  /* 0x0000004e490b7223 */ /* 0x040fe2000000000b */
[C---:B------:R-:W-:Y:S01]  /*7ae0*/  FFMA R12, R73.reuse, R77, R12 ;  /* 0x0000004d490c7223 */ /* 0x040fe2000000000c */
[C---:B------:R-:W-:Y:S01]  /*7af0*/  FFMA R13, R73.reuse, R80, R13 ;  /* 0x00000050490d7223 */ /* 0x040fe2000000000d */
[----:B------:R-:W-:Y:S01]  /*7b00*/  FFMA R14, R73, R79, R14 ;  /* 0x0000004f490e7223 */ /* 0x000fe2000000000e */
[----:B------:R-:W-:Y:S01]  /*7b10*/  HADD2.F32 R75, -RZ, R130.H1_H1 ;  /* 0x30000082ff4b7230 */ /* 0x000fe20000004100 */
[----:B------:R-:W-:Y:S01]  /*7b20*/  F2FP.SATFINITE.E5M2.F32.PACK_AB_MERGE_C R78, R11, R10, RZ ;  /* 0x0000000a0b4e723e */ /* 0x000fe200048060ff */
[C---:B------:R-:W-:Y:S01]  /*7b30*/  FMUL R10, R70.reuse, R25 ;  /* 0x00000019460a7220 */ /* 0x040fe20000400000 */
[C---:B------:R-:W-:Y:S01]  /*7b40*/  FMUL R25, R70.reuse, R32 ;  /* 0x0000002046197220 */ /* 0x040fe20000400000 */
        /* <DEDUP_REMOVED lines=8> */
[C---:B------:R-:W-:Y:S01]  /*7bd0*/  FMUL R19, R70.reuse, R19 ;  /* 0x0000001346137220 */ /* 0x040fe20000400000 */
[--C-:B------:R-:W-:Y:S01]  /*7be0*/  HADD2.F32 R88, -RZ, R144.reuse.H0_H0 ;  /* 0x20000090ff587230 */ /* 0x100fe20000004100 */
[----:B------:R-:W-:Y:S01]  /*7bf0*/  F2FP.SATFINITE.E5M2.F32.PACK_AB_MERGE_C R14, R15, R14, RZ ;  /* 0x0000000e0f0e723e */ /* 0x000fe200048060ff */
[----:B------:R-:W-:Y:S02]  /*7c00*/  HADD2.F32 R89, -RZ, R144.H1_H1 ;  /* 0x30000090ff597230 */ /* 0x000fe40000004100 */
[C---:B------:R-:W-:Y:S01]  /*7c10*/  FFMA R19, R73.reuse, R86, R19 ;  /* 0x0000005649137223 */ /* 0x040fe20000000013 */
[C---:B------:R-:W-:Y:S01]  /*7c20*/  FFMA R0, R73.reuse, R85, R0 ;  /* 0x0000005549007223 */ /* 0x040fe20000000000 */
[----:B------:R-:W-:Y:S01]  /*7c30*/  FFMA R2, R73, R87, R2 ;  /* 0x0000005749027223 */ /* 0x000fe20000000002 */
[C---:B------:R-:W-:Y:S01]  /*7c40*/  FMUL R3, R70.reuse, R22 ;  /* 0x0000001646037220 */ /* 0x040fe20000400000 */
[C---:B------:R-:W-:Y:S01]  /*7c50*/  FMUL R22, R70.reuse, R29 ;  /* 0x0000001d46167220 */ /* 0x040fe20000400000 */
[----:B------:R-:W-:Y:S01]  /*7c60*/  F2FP.SATFINITE.E5M2.F32.PACK_AB_MERGE_C R18, R19, R18, RZ ;  /* 0x000000121312723e */ /* 0x000fe200048060ff */
[C---:B------:R-:W-:Y:S01]  /*7c70*/  FMUL R29, R70.reuse, R36 ;  /* 0x00000024461d7220 */ /* 0x040fe20000400000 */
        /* <DEDUP_REMOVED lines=8> */
[C---:B------:R-:W-:Y:S01]  /*7d00*/  FFMA R11, R73.reuse, R92, R11 ;  /* 0x0000005c490b7223 */ /* 0x040fe2000000000b */
[----:B------:R-:W-:Y:S01]  /*7d10*/  FMUL R26, R70, R33 ;  /* 0x00000021461a7220 */ /* 0x000fe20000400000 */
[----:B------:R-:W-:Y:S01]  /*7d20*/  F2FP.SATFINITE.E5M2.F32.PACK_AB_MERGE_C R3, R6, R3, RZ ;  /* 0x000000030603723e */ /* 0x000fe200048060ff */
        /* <DEDUP_REMOVED lines=9> */
[C---:B------:R-:W-:Y:S01]  /*7dc0*/  FMUL R30, R70.reuse, R37 ;  /* 0x00000025461e7220 */ /* 0x040fe20000400000 */
[C---:B------:R-:W-:Y:S01]  /*7dd0*/  FMUL R37, R70.reuse, R44 ;  /* 0x0000002c46257220 */ /* 0x040fe20000400000 */
[C---:B------:R-:W-:Y:S01]  /*7de0*/  FMUL R24, R70.reuse, R31 ;  /* 0x0000001f46187220 */ /* 0x040fe20000400000 */
[----:B------:R-:W-:Y:S01]  /*7df0*/  F2FP.F16.E5M2.UNPACK_B R150, R150.H1 ;  /* 0x00000096ff96723e */ /* 0x000fe200030004ff */
[--C-:B------:R-:W-:Y:S02]  /*7e00*/  HADD2.F32 R100, -RZ, R147.reuse.H0_H0 ;  /* 0x20000093ff647230 */ /* 0x100fe40000004100 */
[----:B------:R-:W-:Y:S01]  /*7e10*/  FMUL R27, R70, R34 ;  /* 0x00000022461b7220 */ /* 0x000fe20000400000 */
[----:B------:R-:W-:Y:S02]  /*7e20*/  HADD2.F32 R101, -RZ, R147.H1_H1 ;  /* 0x30000093ff657230 */ /* 0x000fe40000004100 */
[C---:B------:R-:W-:Y:S01]  /*7e30*/  FFMA R24, R73.reuse, R97, R24 ;  /* 0x0000006149187223 */ /* 0x040fe20000000018 */
[----:B------:R-:W-:Y:S01]  /*7e40*/  F2FP.F16.E5M2.UNPACK_B R151, R151.H1 ;  /* 0x00000097ff97723e */ /* 0x000fe200030004ff */
[C---:B------:R-:W-:Y:S01]  /*7e50*/  FFMA R25, R73.reuse, R98, R25 ;  /* 0x0000006249197223 */ /* 0x040fe20000000019 */
[C---:B------:R-:W-:Y:S01]  /*7e60*/  FFMA R26, R73.reuse, R99, R26 ;  /* 0x00000063491a7223 */ /* 0x040fe2000000001a */
[----:B------:R-:W-:Y:S01]  /*7e70*/  F2FP.F16.E5M2.UNPACK_B R152, R152.H1 ;  /* 0x00000098ff98723e */ /* 0x000fe200030004ff */
[C---:B------:R-:W-:Y:S01]  /*7e80*/  FFMA R27, R73.reuse, R100, R27 ;  /* 0x00000064491b7223 */ /* 0x040fe2000000001b */
[----:B------:R-:W-:Y:S01]  /*7e90*/  F2FP.SATFINITE.E5M2.F32.PACK_AB_MERGE_C R6, R24, R23, RZ ;  /* 0x000000171806723e */ /* 0x000fe200048060ff */
[C---:B------:R-:W-:Y:S01]  /*7ea0*/  FMUL R34, R70.reuse, R41 ;  /* 0x0000002946227220 */ /* 0x040fe20000400000 */
[C---:B------:R-:W-:Y:S01]  /*7eb0*/  FMUL R41, R70.reuse, R48 ;  /* 0x0000003046297220 */ /* 0x040fe20000400000 */
[----:B------:R-:W-:Y:S01]  /*7ec0*/  FMUL R28, R70, R35 ;  /* 0x00000023461c7220 */ /* 0x000fe20000400000 */
[----:B------:R-:W-:Y:S01]  /*7ed0*/  F2FP.F16.E5M2.UNPACK_B R153, R153.H1 ;  /* 0x00000099ff99723e */ /* 0x000fe200030004ff */
[--C-:B------:R-:W-:Y:S01]  /*7ee0*/  HADD2.F32 R104, -RZ, R148.reuse.H0_H0 ;  /* 0x20000094ff687230 */ /* 0x100fe20000004100 */
[----:B------:R-:W-:Y:S01]  /*7ef0*/  F2FP.SATFINITE.E5M2.F32.PACK_AB_MERGE_C R6, R22, R21, R6 ;  /* 0x000000151606723e */ /* 0x000fe20004806006 */
[C---:B------:R-:W-:Y:S01]  /*7f00*/  FFMA R28, R73.reuse, R101, R28 ;  /* 0x00000065491c7223 */ /* 0x040fe2000000001c */
[C---:B------:R-:W-:Y:S01]  /*7f10*/  FFMA R29, R73.reuse, R102, R29 ;  /* 0x00000066491d7223 */ /* 0x040fe2000000001d */
[C---:B------:R-:W-:Y:S01]  /*7f20*/  FFMA R30, R73.reuse, R103, R30 ;  /* 0x00000067491e7223 */ /* 0x040fe2000000001e */
[----:B------:R-:W-:Y:S02]  /*7f30*/  HADD2.F32 R105, -RZ, R148.H1_H1 ;  /* 0x30000094ff697230 */ /* 0x000fe40000004100 */
[C---:B------:R-:W-:Y:S01]  /*7f40*/  FMUL R31, R70.reuse, R38 ;  /* 0x00000026461f7220 */ /* 0x040fe20000400000 */
[----:B------:R-:W-:Y:S01]  /*7f50*/  F2FP.F16.E5M2.UNPACK_B R154, R154.H1 ;  /* 0x0000009aff9a723e */ /* 0x000fe200030004ff */
[C---:B------:R-:W-:Y:S01]  /*7f60*/  FMUL R38, R70.reuse, R45 ;  /* 0x0000002d46267220 */ /* 0x040fe20000400000 */
[C---:B------:R-:W-:Y:S01]  /*7f70*/  FMUL R45, R70.reuse, R52 ;  /* 0x00000034462d7220 */ /* 0x040fe20000400000 */
[----:B------:R-:W-:Y:S01]  /*7f80*/  F2FP.F16.E5M2.UNPACK_B R155, R155.H1 ;  /* 0x0000009bff9b723e */ /* 0x000fe200030004ff */
[----:B------:R-:W-:Y:S01]  /*7f90*/  FFMA R31, R73, R104, R31 ;  /* 0x00000068491f7223 */ /* 0x000fe2000000001f */
[----:B------:R-:W-:Y:S01]  /*7fa0*/  FMUL R52, R70, R59 ;  /* 0x0000003b46347220 */ /* 0x000fe20000400000 */
[----:B------:R-:W-:Y:S01]  /*7fb0*/  IADD3 R68, PT, PT, R68, 0x1, RZ ;  /* 0x0000000144447810 */ /* 0x000fe20007ffe0ff */
[C---:B------:R-:W-:Y:S01]  /*7fc0*/  FMUL R59, R70.reuse, R66 ;  /* 0x00000042463b7220 */ /* 0x040fe20000400000 */
[----:B------:R-:W-:Y:S01]  /*7fd0*/  F2FP.SATFINITE.E5M2.F32.PACK_AB_MERGE_C R66, R13, R12, R14 ;  /* 0x0000000c0d42723e */ /* 0x000fe2000480600e */
[C---:B------:R-:W-:Y:S01]  /*7fe0*/  FMUL R32, R70.reuse, R39 ;  /* 0x0000002746207220 */ /* 0x040fe20000400000 */
[--C-:B------:R-:W-:Y:S02]  /*7ff0*/  HADD2.F32 R108, -RZ, R149.reuse.H0_H0 ;  /* 0x20000095ff6c7230 */ /* 0x100fe40000004100 */
[C---:B------:R-:W-:Y:S01]  /*8000*/  FMUL R35, R70.reuse, R42 ;  /* 0x0000002a46237220 */ /* 0x040fe20000400000 */
[----:B------:R-:W-:Y:S02]  /*8010*/  HADD2.F32 R109, -RZ, R149.H1_H1 ;  /* 0x30000095ff6d7230 */ /* 0x000fe40000004100 */
[C---:B------:R-:W-:Y:S01]  /*8020*/  FFMA R32, R73.reuse, R105, R32 ;  /* 0x0000006949207223 */ /* 0x040fe20000000020 */
[----:B------:R-:W-:Y:S01]  /*8030*/  FMUL R36, R70, R43 ;  /* 0x0000002b46247220 */ /* 0x000fe20000400000 */
[C---:B------:R-:W-:Y:S01]  /*8040*/  FFMA R33, R73.reuse, R106, R33 ;  /* 0x0000006a49217223 */ /* 0x040fe20000000021 */
[C---:B------:R-:W-:Y:S01]  /*8050*/  FFMA R34, R73.reuse, R107, R34 ;  /* 0x0000006b49227223 */ /* 0x040fe20000000022 */
[--C-:B------:R-:W-:Y:S01]  /*8060*/  HADD2.F32 R112, -RZ, R150.reuse.H0_H0 ;  /* 0x20000096ff707230 */ /* 0x100fe20000004100 */
[----:B------:R-:W-:Y:S01]  /*8070*/  F2FP.SATFINITE.E5M2.F32.PACK_AB_MERGE_C R32, R32, R31, RZ ;  /* 0x0000001f2020723e */ /* 0x000fe200048060ff */
[C---:B------:R-:W-:Y:S01]  /*8080*/  FFMA R35, R73.reuse, R108, R35 ;  /* 0x0000006c49237223 */ /* 0x040fe20000000023 */
[----:B------:R-:W-:Y:S02]  /*8090*/  HADD2.F32 R113, -RZ, R150.H1_H1 ;  /* 0x30000096ff717230 */ /* 0x000fe40000004100 */
[----:B------:R-:W-:Y:S01]  /*80a0*/  FMUL R39, R70, R46 ;  /* 0x0000002e46277220 */ /* 0x000fe20000400000 */
[----:B------:R-:W-:Y:S01]  /*80b0*/  F2FP.SATFINITE.E5M2.F32.PACK_AB_MERGE_C R32, R30, R29, R32 ;  /* 0x0000001d1e20723e */ /* 0x000fe20004806020 */
[C---:B------:R-:W-:Y:S01]  /*80c0*/  FFMA R36, R73.reuse, R109, R36 ;  /* 0x0000006d49247223 */ /* 0x040fe20000000024 */
[C---:B------:R-:W-:Y:S01]  /*80d0*/  FMUL R40, R70.reuse, R47 ;  /* 0x0000002f46287220 */ /* 0x040fe20000400000 */
        /* <DEDUP_REMOVED lines=10> */
[C---:B------:R-:W-:Y:S01]  /*8180*/  FMUL R50, R70.reuse, R57 ;  /* 0x0000003946327220 */ /* 0x040fe20000400000 */
[C---:B------:R-:W-:Y:S01]  /*8190*/  FMUL R57, R70.reuse, R64 ;  /* 0x0000004046397220 */ /* 0x040fe20000400000 */
[----:B------:R-:W-:Y:S01]  /*81a0*/  FFMA R42, R73, R115, R42 ;  /* 0x00000073492a7223 */ /* 0x000fe2000000002a */
[C---:B------:R-:W-:Y:S01]  /*81b0*/  FMUL R46, R70.reuse, R53 ;  /* 0x00000035462e7220 */ /* 0x040fe20000400000 */
[--C-:B------:R-:W-:Y:S01]  /*81c0*/  HADD2.F32 R120, -RZ, R152.reuse.H0_H0 ;  /* 0x20000098ff787230 */ /* 0x100fe20000004100 */
[----:B------:R-:W-:Y:S01]  /*81d0*/  F2FP.SATFINITE.E5M2.F32.PACK_AB_MERGE_C R64, R5, R4, R76 ;  /* 0x000000040540723e */ /* 0x000fe2000480604c */
[C---:B------:R-:W-:Y:S01]  /*81e0*/  FMUL R51, R70.reuse, R58 ;  /* 0x0000003a46337220 */ /* 0x040fe20000400000 */
[C---:B------:R-:W-:Y:S01]  /*81f0*/  FMUL R53, R70.reuse, R60 ;  /* 0x0000003c46357220 */ /* 0x040fe20000400000 */
[C---:B------:R-:W-:Y:S01]  /*8200*/  FFMA R43, R73.reuse, R116, R43 ;  /* 0x00000074492b7223 */ /* 0x040fe2000000002b */
[----:B------:R-:W-:Y:S02]  /*8210*/  HADD2.F32 R121, -RZ, R152.H1_H1 ;  /* 0x30000098ff797230 */ /* 0x000fe40000004100 */
[C---:B------:R-:W-:Y:S01]  /*8220*/  FMUL R47, R70.reuse, R54 ;  /* 0x00000036462f7220 */ /* 0x040fe20000400000 */
[C---:B------:R-:W-:Y:S01]  /*8230*/  FMUL R58, R70.reuse, R65 ;  /* 0x00000041463a7220 */ /* 0x040fe20000400000 */
[----:B------:R-:W-:Y:S01]  /*8240*/  FMUL R60, R70, R67 ;  /* 0x00000043463c7220 */ /* 0x000fe20000400000 */
[----:B------:R-:W-:Y:S01]  /*8250*/  F2FP.SATFINITE.E5M2.F32.PACK_AB_MERGE_C R5, R20, R11, RZ ;  /* 0x0000000b1405723e */ /* 0x000fe200048060ff */
[----:B------:R-:W-:Y:S01]  /*8260*/  FFMA R44, R73, R117, R44 ;  /* 0x00000075492c7223 */ /* 0x000fe2000000002c */
[C---:B------:R-:W-:Y:S01]  /*8270*/  FMUL R48, R70.reuse, R55 ;  /* 0x0000003746307220 */ /* 0x040fe20000400000 */
[----:B------:R-:W-:Y:S01]  /*8280*/  F2FP.SATFINITE.E5M2.F32.PACK_AB_MERGE_C R65, R9, R8, R78 ;  /* 0x000000080941723e */ /* 0x000fe2000480604e */
[----:B------:R-:W-:Y:S01]  /*8290*/  FFMA R45, R73, R118, R45 ;  /* 0x00000076492d7223 */ /* 0x000fe2000000002d */
[----:B------:R-:W-:Y:S01]  /*82a0*/  F2FP.SATFINITE.E5M2.F32.PACK_AB_MERGE_C R67, R17, R16, R18 ;  /* 0x000000101143723e */ /* 0x000fe20004806012 */
[----:B------:R-:W-:Y:S01]  /*82b0*/  FMUL R49, R70, R56 ;  /* 0x0000003846317220 */ /* 0x000fe20000400000 */
[C---:B------:R-:W-:Y:S01]  /*82c0*/  FFMA R46, R73.reuse, R119, R46 ;  /* 0x00000077492e7223 */ /* 0x040fe2000000002e */
[--C-:B------:R-:W-:Y:S02]  /*82d0*/  HADD2.F32 R124, -RZ, R153.reuse.H0_H0 ;  /* 0x20000099ff7c7230 */ /* 0x100fe40000004100 */
[C---:B------:R-:W-:Y:S01]  /*82e0*/  FFMA R47, R73.reuse, R120, R47 ;  /* 0x00000078492f7223 */ /* 0x040fe2000000002f */
[----:B------:R1:W-:Y:S01]  /*82f0*/  STS.128 [R137+UR44+0x6200], R64 ;  /* 0x0062004089007988 */ /* 0x0003e20008000c2c */
[----:B------:R-:W-:Y:S01]  /*8300*/  HADD2.F32 R125, -RZ, R153.H1_H1 ;  /* 0x30000099ff7d7230 */ /* 0x000fe20000004100 */
[----:B------:R-:W-:Y:S01]  /*8310*/  F2FP.SATFINITE.E5M2.F32.PACK_AB_MERGE_C R5, R10, R7, R5 ;  /* 0x000000070a05723e */ /* 0x000fe20004806005 */
[C---:B------:R-:W-:Y:S01]  /*8320*/  FFMA R48, R73.reuse, R121, R48 ;  /* 0x0000007949307223 */ /* 0x040fe20000000030 */
[----:B------:R-:W-:Y:S01]  /*8330*/  F2FP.SATFINITE.E5M2.F32.PACK_AB_MERGE_C R7, R28, R27, RZ ;  /* 0x0000001b1c07723e */ /* 0x000fe200048060ff */
        /* <DEDUP_REMOVED lines=8> */
[----:B------:R-:W-:Y:S01]  /*83c0*/  FMUL R56, R70, R63 ;  /* 0x0000003f46387220 */ /* 0x000fe20000400000 */
[----:B------:R-:W-:Y:S01]  /*83d0*/  F2FP.SATFINITE.E5M2.F32.PACK_AB_MERGE_C R4, R2, R0, R3 ;  /* 0x000000000204723e */ /* 0x000fe20004806003 */
[C---:B------:R-:W-:Y:S01]  /*83e0*/  FFMA R53, R73.reuse, R126, R53 ;  /* 0x0000007e49357223 */ /* 0x040fe20000000035 */
[----:B------:R-:W-:Y:S01]  /*83f0*/  F2FP.SATFINITE.E5M2.F32.PACK_AB_MERGE_C R7, R26, R25, R7 ;  /* 0x000000191a07723e */ /* 0x000fe20004806007 */
[C---:B------:R-:W-:Y:S01]  /*8400*/  FFMA R54, R73.reuse, R127, R54 ;  /* 0x0000007f49367223 */ /* 0x040fe20000000036 */
[--C-:B------:R-:W-:Y:S02]  /*8410*/  HADD2.F32 R74, -RZ, R155.reuse.H0_H0 ;  /* 0x2000009bff4a7230 */ /* 0x100fe40000004100 */
[C---:B------:R-:W-:Y:S01]  /*8420*/  FFMA R55, R73.reuse, R128, R55 ;  /* 0x0000008049377223 */ /* 0x040fe20000000037 */
[----:B------:R-:W-:Y:S01]  /*8430*/  HADD2.F32 R131, -RZ, R155.H1_H1 ;  /* 0x3000009bff837230 */ /* 0x000fe20000004100 */
[----:B------:R1:W-:Y:S01]  /*8440*/  STS.128 [R179+0x6010], R4 ;  /* 0x00601004b3007388 */ /* 0x0003e20000000c00 */
[----:B------:R-:W-:Y:S01]  /*8450*/  F2FP.SATFINITE.E5M2.F32.PACK_AB_MERGE_C R35, R36, R35, RZ ;  /* 0x000000232423723e */ /* 0x000fe200048060ff */
[C---:B------:R-:W-:Y:S01]  /*8460*/  FFMA R56, R73.reuse, R129, R56 ;  /* 0x0000008149387223 */ /* 0x040fe20000000038 */
[----:B------:R-:W-:Y:S01]  /*8470*/  F2FP.SATFINITE.E5M2.F32.PACK_AB_MERGE_C R39, R40, R39, RZ ;  /* 0x000000272827723e */ /* 0x000fe200048060ff */
[C---:B------:R-:W-:Y:S01]  /*8480*/  FFMA R57, R73.reuse, R72, R57 ;  /* 0x0000004849397223 */ /* 0x040fe20000000039 */
[----:B------:R-:W-:Y:S01]  /*8490*/  F2FP.SATFINITE.E5M2.F32.PACK_AB_MERGE_C R43, R44, R43, RZ ;  /* 0x0000002b2c2b723e */ /* 0x000fe200048060ff */
[C---:B------:R-:W-:Y:S01]  /*84a0*/  FFMA R58, R73.reuse, R75, R58 ;  /* 0x0000004b493a7223 */ /* 0x040fe2000000003a */
[C---:B------:R-:W-:Y:S01]  /*84b0*/  FFMA R59, R73.reuse, R74, R59 ;  /* 0x0000004a493b7223 */ /* 0x040fe2000000003b */
[----:B------:R-:W-:Y:S01]  /*84c0*/  F2FP.SATFINITE.E5M2.F32.PACK_AB_MERGE_C R33, R34, R33, R35 ;  /* 0x000000212221723e */ /* 0x000fe20004806023 */
        /* <DEDUP_REMOVED lines=11> */
[----:B------:R-:W-:Y:S05]  /*8580*/  F2FP.SATFINITE.E5M2.F32.PACK_AB_MERGE_C R51, R58, R57, R59 ;  /* 0x000000393a33723e */ /* 0x000fea000480603b */
        /* <DEDUP_REMOVED lines=10> */
[----:B------:R-:W-:Y:S02]  /*8630*/  UIADD3 UR9, UPT, UPT, UR49, 0x40, URZ ;  /* 0x0000004031097890 */ /* 0x000fe4000fffe0ff */
[----:B------:R-:W-:Y:S01]  /*8640*/  UIADD3 UR8, UPT, UPT, UR44, 0x6200, URZ ;  /* 0x000062002c087890 */ /* 0x000fe2000fffe0ff */
[----:B------:R-:W-:Y:S01]  /*8650*/  UMOV UR10, UR50 ;  /* 0x00000032000a7c82 */ /* 0x000fe20008000000 */
[----:B------:R-:W-:Y:S01]  /*8660*/  UMOV UR11, UR36 ;  /* 0x00000024000b7c82 */ /* 0x000fe20008000000 */
[----:B--2---:R-:W-:Y:S04]  /*8670*/  UIADD3 UR4, UP0, UPT, UR6, 0x680, URZ ;  /* 0x0000068006047890 */ /* 0x004fe8000ff1e0ff */
[----:B------:R-:W-:Y:S09]  /*8680*/  UIADD3.X UR5, UPT, UPT, URZ, UR7, URZ, UP0, !UPT ;  /* 0x00000007ff057290 */ /* 0x000ff200087fe4ff */
[----:B------:R2:W-:Y:S01]  /*8690*/  UTMASTG.3D [UR8], [UR4] ;  /* 0x00000008040073b5 */ /* 0x0005e20008010000 */
[----:B------:R0:W-:Y:S01]  /*86a0*/  UTMACMDFLUSH ;  /* 0x00000000000079b7 */ /* 0x0001e20000000000 */
[----:B--2---:R-:W-:Y:S04]  /*86b0*/  DEPBAR.LE SB0, 0x1 ;  /* 0x000080400000791a */ /* 0x004fe80000000000 */
.L_x_111:
[----:B------:R-:W-:Y:S05]  /*86c0*/  BSYNC.RECONVERGENT B0 ;  /* 0x0000000000007941 */ /* 0x000fea0003800200 */
.L_x_110:
[----:B------:R-:W-:Y:S01]  /*86d0*/  R2UR UR4, R160 ;  /* 0x00000000a00472ca */ /* 0x000fe200000e0000 */
[----:B------:R-:W-:Y:S01]  /*86e0*/  BAR.SYNC.DEFER_BLOCKING 0x1, 0x80 ;  /* 0x0042000000007b1d */ /* 0x000fe20000010000 */
[----:B------:R-:W-:Y:S01]  /*86f0*/  ISETP.NE.AND P0, PT, R162, 0x2, PT ;  /* 0x00000002a200780c */ /* 0x000fe20003f05270 */
[----:B------:R-:W-:Y:S01]  /*8700*/  UISETP.NE.AND UP0, UPT, UR46, URZ, UPT ;  /* 0x000000ff2e00728c */ /* 0x000fe2000bf05270 */
[----:B------:R-:W-:Y:S01]  /*8710*/  ISETP.NE.AND P1, PT, R68, 0x4, PT ;  /* 0x000000044400780c */ /* 0x000fe20003f25270 */
[----:B------:R-:W-:Y:S01]  /*8720*/  UIADD3 UR20, UPT, UPT, UR37, UR63, URZ ;  /* 0x0000003f25147290 */ /* 0x000fe2000fffe0ff */
[----:B------:R-:W-:Y:S02]  /*8730*/  SEL R0, RZ, 0x1, P0 ;  /* 0x00000001ff007807 */ /* 0x000fe40000000000 */
[----:B------:R-:W-:Y:S02]  /*8740*/  SEL R3, RZ, 0x1, P1 ;  /* 0x00000001ff037807 */ /* 0x000fe40000800000 */
[----:B------:R-:W-:Y:S02]  /*8750*/  LOP3.LUT R167, R167, R0, RZ, 0x3c, !PT ;  /* 0x00000000a7a77212 */ /* 0x000fe400078e3cff */
[----:B------:R-:W-:Y:S01]  /*8760*/  LOP3.LUT R168, R168, R3, RZ, 0x3c, !PT ;  /* 0x00000003a8a87212 */ /* 0x000fe200078e3cff */
[----:B------:R-:W-:Y:S01]  /*8770*/  UIADD3 UR16, UPT, UPT, UR38, UR4, URZ ;  /* 0x0000000426107290 */ /* 0x000fe2000fffe0ff */
[----:B------:R-:W-:Y:S02]  /*8780*/  SEL R162, R162, RZ, P0 ;  /* 0x000000ffa2a27207 */ /* 0x000fe40000000000 */
[----:B------:R-:W-:Y:S01]  /*8790*/  SEL R68, R68, RZ, P1 ;  /* 0x000000ff44447207 */ /* 0x000fe20000800000 */
[----:B------:R-:W-:Y:S01]  /*87a0*/  UMOV UR36, UR59 ;  /* 0x0000003b00247c82 */ /* 0x000fe20008000000 */
[----:B------:R-:W-:Y:S07]  /*87b0*/  BRA.U UP0, `(.L_x_112) ;  /* 0xffffffc5005c7547 */ /* 0x000fee000b83ffff */
[----:B------:R-:W-:Y:S05]  /*87c0*/  EXIT ;  /* 0x000000000000794d */ /* 0x000fea0003800000 */
.L_x_24:
[----:B--2---:R2:W3:Y:S02]  /*87d0*/  SYNCS.PHASECHK.TRANS64.TRYWAIT P0, [R3+URZ+0xe0], R2 ;  /* 0x0000e002030075a7 */ /* 0x0044e400080011ff */
[----:B---3--:R-:W-:Y:S05]  /*87e0*/  @!P0 NANOSLEEP.SYNCS 0x989680 ;  /* 0x009896800000895d */ /* 0x008fea0003900000 */
[----:B------:R-:W3:Y:S02]  /*87f0*/  @!P0 SYNCS.PHASECHK.TRANS64 P0, [R3+URZ+0xe0], R2 ;  /* 0x0000e002030085a7 */ /* 0x000ee400080010ff */
[----:B---3--:R-:W-:Y:S05]  /*8800*/  @!P0 BRA `(.L_x_24) ;  /* 0xfffffffc00f08947 */ /* 0x008fea000383ffff */
[----:B------:R-:W-:Y:S05]  /*8810*/  BRA `(.L_x_113) ;  /* 0xffffff9000147947 */ /* 0x000fea000383ffff */
.L_x_27:
[----:B-1----:R-:W-:-:S07]  /*8820*/  MOV R0, UR33 ;  /* 0x0000002100007c02 */ /* 0x002fce0008000f00 */
.L_x_114:
[----:B-1----:R1:W2:Y:S02]  /*8830*/  SYNCS.PHASECHK.TRANS64.TRYWAIT P0, [R0+URZ+0x20], R3 ;  /* 0x00002003000075a7 */ /* 0x0022a400080011ff */
[----:B--2---:R-:W-:Y:S05]  /*8840*/  @!P0 NANOSLEEP.SYNCS 0x989680 ;  /* 0x009896800000895d */ /* 0x004fea0003900000 */
[----:B------:R-:W2:Y:S02]  /*8850*/  @!P0 SYNCS.PHASECHK.TRANS64 P0, [R0+URZ+0x20], R3 ;  /* 0x00002003000085a7 */ /* 0x000ea400080010ff */
[----:B--2---:R-:W-:Y:S05]  /*8860*/  @!P0 BRA `(.L_x_114) ;  /* 0xfffffffc00f08947 */ /* 0x004fea000383ffff */
[----:B------:R-:W-:Y:S05]  /*8870*/  BRA `(.L_x_26) ;  /* 0xffffff90005c7947 */ /* 0x000fea000383ffff */
.L_x_34:
[----:B-1----:R-:W-:-:S07]  /*8880*/  MOV R0, UR17 ;  /* 0x0000001100007c02 */ /* 0x002fce0008000f00 */
.L_x_115:
[----:B-1----:R1:W2:Y:S02]  /*8890*/  SYNCS.PHASECHK.TRANS64.TRYWAIT P0, [R0+URZ+0x20], R3 ;  /* 0x00002003000075a7 */ /* 0x0022a400080011ff */
[----:B--2---:R-:W-:Y:S05]  /*88a0*/  @!P0 NANOSLEEP.SYNCS 0x989680 ;  /* 0x009896800000895d */ /* 0x004fea0003900000 */
[----:B------:R-:W2:Y:S02]  /*88b0*/  @!P0 SYNCS.PHASECHK.TRANS64 P0, [R0+URZ+0x20], R3 ;  /* 0x00002003000085a7 */ /* 0x000ea400080010ff */
[----:B--2---:R-:W-:Y:S05]  /*88c0*/  @!P0 BRA `(.L_x_115) ;  /* 0xfffffffc00f08947 */ /* 0x004fea000383ffff */
[----:B------:R-:W-:Y:S05]  /*88d0*/  BRA `(.L_x_33) ;  /* 0xffffff9400187947 */ /* 0x000fea000383ffff */
.L_x_39:
[----:B-1----:R1:W2:Y:S02]  /*88e0*/  SYNCS.PHASECHK.TRANS64.TRYWAIT P0, [R3+URZ+0x70], R0 ;  /* 0x00007000030075a7 */ /* 0x0022a400080011ff */
[----:B--2---:R-:W-:Y:S05]  /*88f0*/  @!P0 NANOSLEEP.SYNCS 0x989680 ;  /* 0x009896800000895d */ /* 0x004fea0003900000 */
[----:B------:R-:W2:Y:S02]  /*8900*/  @!P0 SYNCS.PHASECHK.TRANS64 P0, [R3+URZ+0x70], R0 ;  /* 0x00007000030085a7 */ /* 0x000ea400080010ff */
[----:B--2---:R-:W-:Y:S05]  /*8910*/  @!P0 BRA `(.L_x_39) ;  /* 0xfffffffc00f08947 */ /* 0x004fea000383ffff */
[----:B------:R-:W-:Y:S05]  /*8920*/  BRA `(.L_x_116) ;  /* 0xffffff9400bc7947 */ /* 0x000fea000383ffff */
.L_x_43:
[----:B-1----:R-:W-:-:S07]  /*8930*/  MOV R0, UR4 ;  /* 0x0000000400007c02 */ /* 0x002fce0008000f00 */
.L_x_117:
[----:B-1----:R1:W2:Y:S02]  /*8940*/  SYNCS.PHASECHK.TRANS64.TRYWAIT P0, [R0+URZ], R3 ;  /* 0x00000003000075a7 */ /* 0x0022a400080011ff */
[----:B--2---:R-:W-:Y:S05]  /*8950*/  @!P0 NANOSLEEP.SYNCS 0x989680 ;  /* 0x009896800000895d */ /* 0x004fea0003900000 */
[----:B------:R-:W2:Y:S02]  /*8960*/  @!P0 SYNCS.PHASECHK.TRANS64 P0, [R0+URZ], R3 ;  /* 0x00000003000085a7 */ /* 0x000ea400080010ff */
[----:B--2---:R-:W-:Y:S05]  /*8970*/  @!P0 BRA `(.L_x_117) ;  /* 0xfffffffc00f08947 */ /* 0x004fea000383ffff */
[----:B------:R-:W-:Y:S05]  /*8980*/  BRA `(.L_x_118) ;  /* 0xffffff9c00647947 */ /* 0x000fea000383ffff */
.L_x_44:
[----:B------:R-:W-:-:S07]  /*8990*/  MOV R0, UR5 ;  /* 0x0000000500007c02 */ /* 0x000fce0008000f00 */
.L_x_119:
[----:B-1----:R1:W2:Y:S02]  /*89a0*/  SYNCS.PHASECHK.TRANS64.TRYWAIT P0, [R0+URZ], R3 ;  /* 0x00000003000075a7 */ /* 0x0022a400080011ff */
[----:B--2---:R-:W-:Y:S05]  /*89b0*/  @!P0 NANOSLEEP.SYNCS 0x989680 ;  /* 0x009896800000895d */ /* 0x004fea0003900000 */
[----:B------:R-:W2:Y:S02]  /*89c0*/  @!P0 SYNCS.PHASECHK.TRANS64 P0, [R0+URZ], R3 ;  /* 0x00000003000085a7 */ /* 0x000ea400080010ff */
[----:B--2---:R-:W-:Y:S05]  /*89d0*/  @!P0 BRA `(.L_x_119) ;  /* 0xfffffffc00f08947 */ /* 0x004fea000383ffff */
[----:B------:R-:W-:Y:S05]  /*89e0*/  BRA `(.L_x_120) ;  /* 0xffffff9c00707947 */ /* 0x000fea000383ffff */
.L_x_45:
[----:B------:R-:W-:-:S07]  /*89f0*/  MOV R0, UR5 ;  /* 0x0000000500007c02 */ /* 0x000fce0008000f00 */
.L_x_121:
[----:B-1----:R1:W2:Y:S02]  /*8a00*/  SYNCS.PHASECHK.TRANS64.TRYWAIT P0, [R0+URZ], R3 ;  /* 0x00000003000075a7 */ /* 0x0022a400080011ff */
[----:B--2---:R-:W-:Y:S05]  /*8a10*/  @!P0 NANOSLEEP.SYNCS 0x989680 ;  /* 0x009896800000895d */ /* 0x004fea0003900000 */
[----:B------:R-:W2:Y:S02]  /*8a20*/  @!P0 SYNCS.PHASECHK.TRANS64 P0, [R0+URZ], R3 ;  /* 0x00000003000085a7 */ /* 0x000ea400080010ff */
[----:B--2---:R-:W-:Y:S05]  /*8a30*/  @!P0 BRA `(.L_x_121) ;  /* 0xfffffffc00f08947 */ /* 0x004fea000383ffff */
[----:B------:R-:W-:Y:S05]  /*8a40*/  BRA `(.L_x_122) ;  /* 0xffffff9c007c7947 */ /* 0x000fea000383ffff */
.L_x_48:
[----:B-1----:R1:W2:Y:S02]  /*8a50*/  SYNCS.PHASECHK.TRANS64.TRYWAIT P0, [R2+URZ+0xd0], R5 ;  /* 0x0000d005020075a7 */ /* 0x0022a400080011ff */
[----:B--2---:R-:W-:Y:S05]  /*8a60*/  @!P0 NANOSLEEP.SYNCS 0x989680 ;  /* 0x009896800000895d */ /* 0x004fea0003900000 */
[----:B------:R-:W2:Y:S02]  /*8a70*/  @!P0 SYNCS.PHASECHK.TRANS64 P0, [R2+URZ+0xd0], R5 ;  /* 0x0000d005020085a7 */ /* 0x000ea400080010ff */
[----:B--2---:R-:W-:Y:S05]  /*8a80*/  @!P0 BRA `(.L_x_48) ;  /* 0xfffffffc00f08947 */ /* 0x004fea000383ffff */
[----:B------:R-:W-:Y:S05]  /*8a90*/  BRA `(.L_x_123) ;  /* 0xffffff9c00d87947 */ /* 0x000fea000383ffff */
.L_x_49:
[----:B------:R-:W-:-:S07]  /*8aa0*/  MOV R2, UR4 ;  /* 0x0000000400027c02 */ /* 0x000fce0008000f00 */
.L_x_124:
[----:B-1----:R1:W2:Y:S02]  /*8ab0*/  SYNCS.PHASECHK.TRANS64.TRYWAIT P0, [R2+URZ+0x80], R5 ;  /* 0x00008005020075a7 */ /* 0x0022a400080011ff */
[----:B--2---:R-:W-:Y:S05]  /*8ac0*/  @!P0 NANOSLEEP.SYNCS 0x989680 ;  /* 0x009896800000895d */ /* 0x004fea0003900000 */
[----:B------:R-:W2:Y:S02]  /*8ad0*/  @!P0 SYNCS.PHASECHK.TRANS64 P0, [R2+URZ+0x80], R5 ;  /* 0x00008005020085a7 */ /* 0x000ea400080010ff */
[----:B--2---:R-:W-:Y:S05]  /*8ae0*/  @!P0 BRA `(.L_x_124) ;  /* 0xfffffffc00f08947 */ /* 0x004fea000383ffff */
[----:B------:R-:W-:Y:S05]  /*8af0*/  BRA `(.L_x_125) ;  /* 0xffffff9c00e87947 */ /* 0x000fea000383ffff */
.L_x_50:
[----:B-1----:R1:W2:Y:S02]  /*8b00*/  SYNCS.PHASECHK.TRANS64.TRYWAIT P1, [R2+URZ+0x70], R5 ;  /* 0x00007005020075a7 */ /* 0x0022a400080211ff */
[----:B--2---:R-:W-:Y:S05]  /*8b10*/  @!P1 NANOSLEEP.SYNCS 0x989680 ;  /* 0x009896800000995d */ /* 0x004fea0003900000 */
[----:B------:R-:W2:Y:S02]  /*8b20*/  @!P1 SYNCS.PHASECHK.TRANS64 P1, [R2+URZ+0x70], R5 ;  /* 0x00007005020095a7 */ /* 0x000ea400080210ff */
[----:B--2---:R-:W-:Y:S05]  /*8b30*/  @!P1 BRA `(.L_x_50) ;  /* 0xfffffffc00f09947 */ /* 0x004fea000383ffff */
[----:B------:R-:W-:Y:S05]  /*8b40*/  BRA `(.L_x_126) ;  /* 0xffffffa000187947 */ /* 0x000fea000383ffff */
.L_x_53:
[----:B------:R-:W-:-:S07]  /*8b50*/  MOV R0, UR4 ;  /* 0x0000000400007c02 */ /* 0x000fce0008000f00 */
.L_x_127:
[----:B-1----:R1:W2:Y:S02]  /*8b60*/  SYNCS.PHASECHK.TRANS64.TRYWAIT P0, [R0+URZ+0x80], R3 ;  /* 0x00008003000075a7 */ /* 0x0022a400080011ff */
[----:B--2---:R-:W-:Y:S05]  /*8b70*/  @!P0 NANOSLEEP.SYNCS 0x989680 ;  /* 0x009896800000895d */ /* 0x004fea0003900000 */
[----:B------:R-:W2:Y:S02]  /*8b80*/  @!P0 SYNCS.PHASECHK.TRANS64 P0, [R0+URZ+0x80], R3 ;  /* 0x00008003000085a7 */ /* 0x000ea400080010ff */
[----:B--2---:R-:W-:Y:S05]  /*8b90*/  @!P0 BRA `(.L_x_127) ;  /* 0xfffffffc00f08947 */ /* 0x004fea000383ffff */
[----:B------:R-:W-:Y:S05]  /*8ba0*/  BRA `(.L_x_52) ;  /* 0xffffffa0006c7947 */ /* 0x000fea000383ffff */
.L_x_60:
[----:B-1----:R1:W2:Y:S02]  /*8bb0*/  SYNCS.PHASECHK.TRANS64.TRYWAIT P1, [R0+URZ+0x70], R5 ;  /* 0x00007005000075a7 */ /* 0x0022a400080211ff */
[----:B--2---:R-:W-:Y:S05]  /*8bc0*/  @!P1 NANOSLEEP.SYNCS 0x989680 ;  /* 0x009896800000995d */ /* 0x004fea0003900000 */
[----:B------:R-:W2:Y:S02]  /*8bd0*/  @!P1 SYNCS.PHASECHK.TRANS64 P1, [R0+URZ+0x70], R5 ;  /* 0x00007005000095a7 */ /* 0x000ea400080210ff */
[----:B--2---:R-:W-:Y:S05]  /*8be0*/  @!P1 BRA `(.L_x_60) ;  /* 0xfffffffc00f09947 */ /* 0x004fea000383ffff */
[----:B------:R-:W-:Y:S05]  /*8bf0*/  BRA `(.L_x_128) ;  /* 0xffffffa400d07947 */ /* 0x000fea000383ffff */
.L_x_61:
[----:B------:R-:W-:-:S07]  /*8c00*/  MOV R3, UR22 ;  /* 0x0000001600037c02 */ /* 0x000fce0008000f00 */
.L_x_129:
[----:B-1----:R1:W2:Y:S02]  /*8c10*/  SYNCS.PHASECHK.TRANS64.TRYWAIT P0, [R3+URZ+0xb0], R0 ;  /* 0x0000b000030075a7 */ /* 0x0022a400080011ff */
[----:B--2---:R-:W-:Y:S05]  /*8c20*/  @!P0 NANOSLEEP.SYNCS 0x989680 ;  /* 0x009896800000895d */ /* 0x004fea0003900000 */
[----:B------:R-:W2:Y:S02]  /*8c30*/  @!P0 SYNCS.PHASECHK.TRANS64 P0, [R3+URZ+0xb0], R0 ;  /* 0x0000b000030085a7 */ /* 0x000ea400080010ff */
[----:B--2---:R-:W-:Y:S05]  /*8c40*/  @!P0 BRA `(.L_x_129) ;  /* 0xfffffffc00f08947 */ /* 0x004fea000383ffff */
[----:B------:R-:W-:Y:S05]  /*8c50*/  BRA `(.L_x_130) ;  /* 0xffffffa800087947 */ /* 0x000fea000383ffff */
.L_x_64:
[----:B------:R-:W-:Y:S07]  /*8c60*/  MOV R0, UR5 ;  /* 0x0000000500007c02 */ /* 0x000fee0008000f00 */
.L_x_131:
[----:B-1----:R1:W2:Y:S02]  /*8c70*/  SYNCS.PHASECHK.TRANS64.TRYWAIT P0, [R0+URZ], R3 ;  /* 0x00000003000075a7 */ /* 0x0022a400080011ff */
[----:B--2---:R-:W-:Y:S05]  /*8c80*/  @!P0 NANOSLEEP.SYNCS 0x989680 ;  /* 0x009896800000895d */ /* 0x004fea0003900000 */
[----:B------:R-:W2:Y:S02]  /*8c90*/  @!P0 SYNCS.PHASECHK.TRANS64 P0, [R0+URZ], R3 ;  /* 0x00000003000085a7 */ /* 0x000ea400080010ff */
[----:B--2---:R-:W-:Y:S05]  /*8ca0*/  @!P0 BRA `(.L_x_131) ;  /* 0xfffffffc00f08947 */ /* 0x004fea000383ffff */
[----:B------:R-:W-:Y:S05]  /*8cb0*/  BRA `(.L_x_63) ;  /* 0xffffffa800247947 */ /* 0x000fea000383ffff */
.L_x_67:
[----:B------:R-:W-:-:S07]  /*8cc0*/  MOV R0, UR4 ;  /* 0x0000000400007c02 */ /* 0x000fce0008000f00 */
.L_x_132:
[----:B--2---:R2:W4:Y:S02]  /*8cd0*/  SYNCS.PHASECHK.TRANS64.TRYWAIT P0, [R0+URZ], R3 ;  /* 0x00000003000075a7 */ /* 0x00452400080011ff */
[----:B----4-:R-:W-:Y:S05]  /*8ce0*/  @!P0 NANOSLEEP.SYNCS 0x989680 ;  /* 0x009896800000895d */ /* 0x010fea0003900000 */
[----:B------:R-:W4:Y:S02]  /*8cf0*/  @!P0 SYNCS.PHASECHK.TRANS64 P0, [R0+URZ], R3 ;  /* 0x00000003000085a7 */ /* 0x000f2400080010ff */
[----:B----4-:R-:W-:Y:S05]  /*8d00*/  @!P0 BRA `(.L_x_132) ;  /* 0xfffffffc00f08947 */ /* 0x010fea000383ffff */
[----:B------:R-:W-:Y:S05]  /*8d10*/  BRA `(.L_x_133) ;  /* 0xffffffa800d87947 */ /* 0x000fea000383ffff */
.L_x_68:
[----:B------:R-:W-:-:S07]  /*8d20*/  MOV R0, UR5 ;  /* 0x0000000500007c02 */ /* 0x000fce0008000f00 */
.L_x_134:
[----:B-1----:R1:W2:Y:S02]  /*8d30*/  SYNCS.PHASECHK.TRANS64.TRYWAIT P0, [R0+URZ], R3 ;  /* 0x00000003000075a7 */ /* 0x0022a400080011ff */
[----:B--2---:R-:W-:Y:S05]  /*8d40*/  @!P0 NANOSLEEP.SYNCS 0x989680 ;  /* 0x009896800000895d */ /* 0x004fea0003900000 */
[----:B------:R-:W2:Y:S02]  /*8d50*/  @!P0 SYNCS.PHASECHK.TRANS64 P0, [R0+URZ], R3 ;  /* 0x00000003000085a7 */ /* 0x000ea400080010ff */
[----:B--2---:R-:W-:Y:S05]  /*8d60*/  @!P0 BRA `(.L_x_134) ;  /* 0xfffffffc00f08947 */ /* 0x004fea000383ffff */
[----:B------:R-:W-:Y:S05]  /*8d70*/  BRA `(.L_x_135) ;  /* 0xffffffa800e47947 */ /* 0x000fea000383ffff */
.L_x_69:
[----:B------:R-:W-:-:S07]  /*8d80*/  MOV R0, UR5 ;  /* 0x0000000500007c02 */ /* 0x000fce0008000f00 */
.L_x_136:
[----:B-1----:R1:W2:Y:S02]  /*8d90*/  SYNCS.PHASECHK.TRANS64.TRYWAIT P0, [R0+URZ], R3 ;  /* 0x00000003000075a7 */ /* 0x0022a400080011ff */
[----:B--2---:R-:W-:Y:S05]  /*8da0*/  @!P0 NANOSLEEP.SYNCS 0x989680 ;  /* 0x009896800000895d */ /* 0x004fea0003900000 */
[----:B------:R-:W2:Y:S02]  /*8db0*/  @!P0 SYNCS.PHASECHK.TRANS64 P0, [R0+URZ], R3 ;  /* 0x00000003000085a7 */ /* 0x000ea400080010ff */
[----:B--2---:R-:W-:Y:S05]  /*8dc0*/  @!P0 BRA `(.L_x_136) ;  /* 0xfffffffc00f08947 */ /* 0x004fea000383ffff */
[----:B------:R-:W-:Y:S05]  /*8dd0*/  BRA `(.L_x_137) ;  /* 0xffffffa800f07947 */ /* 0x000fea000383ffff */
.L_x_70:
[----:B------:R-:W-:-:S07]  /*8de0*/  MOV R0, UR4 ;  /* 0x0000000400007c02 */ /* 0x000fce0008000f00 */
.L_x_138:
[----:B-1----:R1:W2:Y:S02]  /*8df0*/  SYNCS.PHASECHK.TRANS64.TRYWAIT P0, [R0+URZ], R3 ;  /* 0x00000003000075a7 */ /* 0x0022a400080011ff */
[----:B--2---:R-:W-:Y:S05]  /*8e00*/  @!P0 NANOSLEEP.SYNCS 0x989680 ;  /* 0x009896800000895d */ /* 0x004fea0003900000 */
[----:B------:R-:W2:Y:S02]  /*8e10*/  @!P0 SYNCS.PHASECHK.TRANS64 P0, [R0+URZ], R3 ;  /* 0x00000003000085a7 */ /* 0x000ea400080010ff */
[----:B--2---:R-:W-:Y:S05]  /*8e20*/  @!P0 BRA `(.L_x_138) ;  /* 0xfffffffc00f08947 */ /* 0x004fea000383ffff */
[----:B------:R-:W-:Y:S05]  /*8e30*/  BRA `(.L_x_139) ;  /* 0xffffffa800fc7947 */ /* 0x000fea000383ffff */
.L_x_75:
[----:B--2---:R2:W3:Y:S02]  /*8e40*/  SYNCS.PHASECHK.TRANS64.TRYWAIT P0, [R12+URZ+0x70], R9 ;  /* 0x000070090c0075a7 */ /* 0x0044e400080011ff */
[----:B---3--:R-:W-:Y:S05]  /*8e50*/  @!P0 NANOSLEEP.SYNCS 0x989680 ;  /* 0x009896800000895d */ /* 0x008fea0003900000 */
[----:B------:R-:W3:Y:S02]  /*8e60*/  @!P0 SYNCS.PHASECHK.TRANS64 P0, [R12+URZ+0x70], R9 ;  /* 0x000070090c0085a7 */ /* 0x000ee400080010ff */
[----:B---3--:R-:W-:Y:S05]  /*8e70*/  @!P0 BRA `(.L_x_75) ;  /* 0xfffffffc00f08947 */ /* 0x008fea000383ffff */
[----:B------:R-:W-:Y:S05]  /*8e80*/  BRA `(.L_x_140) ;  /* 0xffffffb000147947 */ /* 0x000fea000383ffff */
.L_x_78:
[----:B------:R-:W-:Y:S07]  /*8e90*/  MOV R0, UR21 ;  /* 0x0000001500007c02 */ /* 0x000fee0008000f00 */
.L_x_141:
[----:B--2---:R2:W3:Y:S02]  /*8ea0*/  SYNCS.PHASECHK.TRANS64.TRYWAIT P2, [R0+URZ+0x68], R11 ;  /* 0x0000680b000075a7 */ /* 0x0044e400080411ff */
[----:B---3--:R-:W-:Y:S05]  /*8eb0*/  @!P2 NANOSLEEP.SYNCS 0x989680 ;  /* 0x009896800000a95d */ /* 0x008fea0003900000 */
[----:B------:R-:W3:Y:S02]  /*8ec0*/  @!P2 SYNCS.PHASECHK.TRANS64 P2, [R0+URZ+0x68], R11 ;  /* 0x0000680b0000a5a7 */ /* 0x000ee400080410ff */
[----:B---3--:R-:W-:Y:S05]  /*8ed0*/  @!P2 BRA `(.L_x_141) ;  /* 0xfffffffc00f0a947 */ /* 0x008fea000383ffff */
[----:B------:R-:W-:Y:S05]  /*8ee0*/  BRA `(.L_x_77) ;  /* 0xffffffb4007c7947 */ /* 0x000fea000383ffff */
.L_x_81:
[----:B--2---:R-:W-:Y:S07]  /*8ef0*/  MOV R0, UR21 ;  /* 0x0000001500007c02 */ /* 0x004fee0008000f00 */
.L_x_142:
[----:B--2---:R2:W3:Y:S02]  /*8f00*/  SYNCS.PHASECHK.TRANS64.TRYWAIT P0, [R0+URZ+0x50], R9 ;  /* 0x00005009000075a7 */ /* 0x0044e400080011ff */
[----:B---3--:R-:W-:Y:S05]  /*8f10*/  @!P0 NANOSLEEP.SYNCS 0x989680 ;  /* 0x009896800000895d */ /* 0x008fea0003900000 */
[----:B------:R-:W3:Y:S02]  /*8f20*/  @!P0 SYNCS.PHASECHK.TRANS64 P0, [R0+URZ+0x50], R9 ;  /* 0x00005009000085a7 */ /* 0x000ee400080010ff */
[----:B---3--:R-:W-:Y:S05]  /*8f30*/  @!P0 BRA `(.L_x_142) ;  /* 0xfffffffc00f08947 */ /* 0x008fea000383ffff */
[----:B------:R-:W-:Y:S05]  /*8f40*/  BRA `(.L_x_143) ;  /* 0xffffffb400d87947 */ /* 0x000fea000383ffff */
.L_x_82:
[----:B------:R-:W-:Y:S07]  /*8f50*/  MOV R0, UR21 ;  /* 0x0000001500007c02 */ /* 0x000fee0008000f00 */
.L_x_144:
[----:B--2---:R2:W3:Y:S02]  /*8f60*/  SYNCS.PHASECHK.TRANS64.TRYWAIT P0, [R0+URZ+0x58], R9 ;  /* 0x00005809000075a7 */ /* 0x0044e400080011ff */
[----:B---3--:R-:W-:Y:S05]  /*8f70*/  @!P0 NANOSLEEP.SYNCS 0x989680 ;  /* 0x009896800000895d */ /* 0x008fea0003900000 */
[----:B------:R-:W3:Y:S02]  /*8f80*/  @!P0 SYNCS.PHASECHK.TRANS64 P0, [R0+URZ+0x58], R9 ;  /* 0x00005809000085a7 */ /* 0x000ee400080010ff */
[----:B---3--:R-:W-:Y:S05]  /*8f90*/  @!P0 BRA `(.L_x_144) ;  /* 0xfffffffc00f08947 */ /* 0x008fea000383ffff */
[----:B------:R-:W-:Y:S05]  /*8fa0*/  BRA `(.L_x_145) ;  /* 0xffffffb800147947 */ /* 0x000fea000383ffff */
.L_x_84:
[----:B------:R-:W-:-:S07]  /*8fb0*/  MOV R0, UR21 ;  /* 0x0000001500007c02 */ /* 0x000fce0008000f00 */
.L_x_146:
[----:B---3--:R3:W4:Y:S02]  /*8fc0*/  SYNCS.PHASECHK.TRANS64.TRYWAIT P0, [R0+URZ+0x50], R3 ;  /* 0x00005003000075a7 */ /* 0x00872400080011ff */
[----:B----4-:R-:W-:Y:S05]  /*8fd0*/  @!P0 NANOSLEEP.SYNCS 0x989680 ;  /* 0x009896800000895d */ /* 0x010fea0003900000 */
[----:B------:R-:W4:Y:S02]  /*8fe0*/  @!P0 SYNCS.PHASECHK.TRANS64 P0, [R0+URZ+0x50], R3 ;  /* 0x00005003000085a7 */ /* 0x000f2400080010ff */
[----:B----4-:R-:W-:Y:S05]  /*8ff0*/  @!P0 BRA `(.L_x_146) ;  /* 0xfffffffc00f08947 */ /* 0x010fea000383ffff */
[----:B------:R-:W-:Y:S05]  /*9000*/  BRA `(.L_x_147) ;  /* 0xffffffb800887947 */ /* 0x000fea000383ffff */
.L_x_86:
[----:B-1----:R1:W2:Y:S02]  /*9010*/  SYNCS.PHASECHK.TRANS64.TRYWAIT P0, [R3+URZ+0x70], R0 ;  /* 0x00007000030075a7 */ /* 0x0022a400080011ff */
[----:B--2---:R-:W-:Y:S05]  /*9020*/  @!P0 NANOSLEEP.SYNCS 0x989680 ;  /* 0x009896800000895d */ /* 0x004fea0003900000 */
[----:B------:R-:W2:Y:S02]  /*9030*/  @!P0 SYNCS.PHASECHK.TRANS64 P0, [R3+URZ+0x70], R0 ;  /* 0x00007000030085a7 */ /* 0x000ea400080010ff */
[----:B--2---:R-:W-:Y:S05]  /*9040*/  @!P0 BRA `(.L_x_86) ;  /* 0xfffffffc00f08947 */ /* 0x004fea000383ffff */
[----:B------:R-:W-:Y:S05]  /*9050*/  BRA `(.L_x_148) ;  /* 0xffffffbc00487947 */ /* 0x000fea000383ffff */
.L_x_97:
[----:B-1----:R1:W2:Y:S02]  /*9060*/  SYNCS.PHASECHK.TRANS64.TRYWAIT P1, [R3+URZ+0x40], R0 ;  /* 0x00004000030075a7 */ /* 0x0022a400080211ff */
[----:B--2---:R-:W-:Y:S05]  /*9070*/  @!P1 NANOSLEEP.SYNCS 0x989680 ;  /* 0x009896800000995d */ /* 0x004fea0003900000 */
[----:B------:R-:W2:Y:S02]  /*9080*/  @!P1 SYNCS.PHASECHK.TRANS64 P1, [R3+URZ+0x40], R0 ;  /* 0x00004000030095a7 */ /* 0x000ea400080210ff */
[----:B--2---:R-:W-:Y:S05]  /*9090*/  @!P1 BRA `(.L_x_97) ;  /* 0xfffffffc00f09947 */ /* 0x004fea000383ffff */
[----:B------:R-:W-:Y:S05]  /*90a0*/  BRA `(.L_x_96) ;  /* 0xffffffc800c47947 */ /* 0x000fea000383ffff */
.L_x_99:
[----:B--2---:R2:W4:Y:S02]  /*90b0*/  SYNCS.PHASECHK.TRANS64.TRYWAIT P0, [R186+URZ+0x90], R5 ;  /* 0x00009005ba0075a7 */ /* 0x00452400080011ff */
[----:B----4-:R-:W-:Y:S05]  /*90c0*/  @!P0 NANOSLEEP.SYNCS 0x989680 ;  /* 0x009896800000895d */ /* 0x010fea0003900000 */
[----:B------:R-:W4:Y:S02]  /*90d0*/  @!P0 SYNCS.PHASECHK.TRANS64 P0, [R186+URZ+0x90], R5 ;  /* 0x00009005ba0085a7 */ /* 0x000f2400080010ff */
[----:B----4-:R-:W-:Y:S05]  /*90e0*/  @!P0 BRA `(.L_x_99) ;  /* 0xfffffffc00f08947 */ /* 0x010fea000383ffff */
[----:B------:R-:W-:Y:S05]  /*90f0*/  BRA `(.L_x_98) ;  /* 0xffffffcc00207947 */ /* 0x000fea000383ffff */
.L_x_108:
[----:B--2---:R2:W3:Y:S02]  /*9100*/  SYNCS.PHASECHK.TRANS64.TRYWAIT P0, [R193+URZ+0x40], R0 ;  /* 0x00004000c10075a7 */ /* 0x0044e400080011ff */
[----:B---3--:R-:W-:Y:S05]  /*9110*/  @!P0 NANOSLEEP.SYNCS 0x989680 ;  /* 0x009896800000895d */ /* 0x008fea0003900000 */
[----:B------:R-:W3:Y:S02]  /*9120*/  @!P0 SYNCS.PHASECHK.TRANS64 P0, [R193+URZ+0x40], R0 ;  /* 0x00004000c10085a7 */ /* 0x000ee400080010ff */
[----:B---3--:R-:W-:Y:S05]  /*9130*/  @!P0 BRA `(.L_x_108) ;  /* 0xfffffffc00f08947 */ /* 0x008fea000383ffff */
[----:B------:R-:W-:Y:S05]  /*9140*/  BRA `(.L_x_107) ;  /* 0xffffffe0002c7947 */ /* 0x000fea000383ffff */
        .weak           $__internal_0_$__cuda_sm10x_tcgen05_guardrail_trap_col_being_dealloced_not_returned_by_alloc
        .type           $__internal_0_$__cuda_sm10x_tcgen05_guardrail_trap_col_being_dealloced_not_returned_by_alloc,@function
        .size           $__internal_0_$__cuda_sm10x_tcgen05_guardrail_trap_col_being_dealloced_not_returned_by_alloc,($__internal_1_$__cuda_sm10x_tcgen05_guardrail_trap_phase_invalid_during_alloc - $__internal_0_$__cuda_sm10x_tcgen05_guardrail_trap_col_being_dealloced_not_returned_by_alloc)
$__internal_0_$__cuda_sm10x_tcgen05_guardrail_trap_col_being_dealloced_not_returned_by_alloc:
[----:B------:R-:W-:Y:S05]  /*9150*/  BPT.TRAP 0x1 ;  /* 0x000000040000795c */ /* 0x000fea0000300000 */
[----:B------:R-:W-:-:S04]  /*9160*/  HFMA2 R3, -RZ, RZ, 0, 0 ;  /* 0x00000000ff037431 */ /* 0x000fc800000001ff */
[----:B------:R-:W-:Y:S05]  /*9170*/  RET.REL.NODEC R2 `(_ZN7cutlass13device_kernelINS_4gemm6kernel13GemmUniversalIN4cute5tupleIJiiiiEEENS1_10collective13CollectiveMmaINS1_35MainloopSm100TmaUmmaWarpSpecializedILi4ELi2ELi4ENS5_IJNS4_1CILi1EEENSA_ILi2EEESB_EEEEENS5_IJNSA_ILi128EEESF_NSA_ILi64EEEEEENS_12float_e5m2_tENS5_IJlSB_lEEESI_SJ_NS4_8TiledMMAINS4_8MMA_AtomIJNS4_10MMA_TraitsINS4_19SM100_MMA_F8F6F4_SSEJSI_SI_fSF_SF_NS4_17integral_constantINS4_4UMMA5MajorELSQ_0EEESR_NSO_INSP_7ScaleInELSS_0EEEST_EEEEEENS4_6LayoutINS5_IJSB_SB_SB_EEENS5_IJNSA_ILi0EEESY_SY_EEEEENS5_IJNS4_10UnderscoreES11_S11_EEEEENS4_23SM90_TMA_LOAD_MULTICASTENS4_14ComposedLayoutINS4_7SwizzleILi2ELi4ELi3EEENS4_18smem_ptr_flag_bitsILi8EEENSW_INS5_IJNSA_ILi8EEESG_EEENS5_IJSG_SB_EEEEEEEvNS4_8identityENS4_13SM90_TMA_LOADES1E_vS1F_EENS_8epilogue10collective18CollectiveEpilogueINS1I_23Sm100TmaWarpSpecializedILi2ELi2ELi64ELb0ELb0EEEJSH_NS5_IJNSW_ISF_SB_EENSW_ISG_SB_EEEEESI_SJ_SI_SJ_NS1I_6fusion15FusionCallbacksIS1M_NS1Q_17LinearCombinationISI_fSI_fLNS_15FloatRoundStyleE2EEESH_S1P_JEEENS4_5SM1004TMEM4LOAD26SM100_TMEM_LOAD_32dp32b64xES1G_S1E_NS4_39AutoVectorizingCopyWithAssumedAlignmentILi128EEENS4_14SM90_TMA_STOREES1E_S21_S21_EEEvvEEEEvNT_6ParamsE) ;  /* 0xffffff6c02a07950 */ /* 0x000fea0003c3ffff */
        .weak           $__internal_1_$__cuda_sm10x_tcgen05_guardrail_trap_phase_invalid_during_alloc
        .type           $__internal_1_$__cuda_sm10x_tcgen05_guardrail_trap_phase_invalid_during_alloc,@function
        .size           $__internal_1_$__cuda_sm10x_tcgen05_guardrail_trap_phase_invalid_during_alloc,($__internal_2_$__cuda_sm10x_tcgen05_guardrail_trap_unallocated_columns_being_dealloced - $__internal_1_$__cuda_sm10x_tcgen05_guardrail_trap_phase_invalid_during_alloc)
$__internal_1_$__cuda_sm10x_tcgen05_guardrail_trap_phase_invalid_during_alloc:
[----:B------:R-:W-:Y:S05]  /*9180*/  BPT.TRAP 0x1 ;  /* 0x000000040000795c */ /* 0x000fea0000300000 */
[----:B------:R-:W-:-:S04]  /*9190*/  MOV R5, 0x0 ;  /* 0x0000000000057802 */ /* 0x000fc80000000f00 */
[----:B------:R-:W-:Y:S05]  /*91a0*/  RET.REL.NODEC R4 `(_ZN7cutlass13device_kernelINS_4gemm6kernel13GemmUniversalIN4cute5tupleIJiiiiEEENS1_10collective13CollectiveMmaINS1_35MainloopSm100TmaUmmaWarpSpecializedILi4ELi2ELi4ENS5_IJNS4_1CILi1EEENSA_ILi2EEESB_EEEEENS5_IJNSA_ILi128EEESF_NSA_ILi64EEEEEENS_12float_e5m2_tENS5_IJlSB_lEEESI_SJ_NS4_8TiledMMAINS4_8MMA_AtomIJNS4_10MMA_TraitsINS4_19SM100_MMA_F8F6F4_SSEJSI_SI_fSF_SF_NS4_17integral_constantINS4_4UMMA5MajorELSQ_0EEESR_NSO_INSP_7ScaleInELSS_0EEEST_EEEEEENS4_6LayoutINS5_IJSB_SB_SB_EEENS5_IJNSA_ILi0EEESY_SY_EEEEENS5_IJNS4_10UnderscoreES11_S11_EEEEENS4_23SM90_TMA_LOAD_MULTICASTENS4_14ComposedLayoutINS4_7SwizzleILi2ELi4ELi3EEENS4_18smem_ptr_flag_bitsILi8EEENSW_INS5_IJNSA_ILi8EEESG_EEENS5_IJSG_SB_EEEEEEEvNS4_8identityENS4_13SM90_TMA_LOADES1E_vS1F_EENS_8epilogue10collective18CollectiveEpilogueINS1I_23Sm100TmaWarpSpecializedILi2ELi2ELi64ELb0ELb0EEEJSH_NS5_IJNSW_ISF_SB_EENSW_ISG_SB_EEEEESI_SJ_SI_SJ_NS1I_6fusion15FusionCallbacksIS1M_NS1Q_17LinearCombinationISI_fSI_fLNS_15FloatRoundStyleE2EEESH_S1P_JEEENS4_5SM1004TMEM4LOAD26SM100_TMEM_LOAD_32dp32b64xES1G_S1E_NS4_39AutoVectorizingCopyWithAssumedAlignmentILi128EEENS4_14SM90_TMA_STOREES1E_S21_S21_EEEvvEEEEvNT_6ParamsE) ;  /* 0xffffff6c04947950 */ /* 0x000fea0003c3ffff */
        .weak           $__internal_2_$__cuda_sm10x_tcgen05_guardrail_trap_unallocated_columns_being_dealloced
        .type           $__internal_2_$__cuda_sm10x_tcgen05_guardrail_trap_unallocated_columns_being_dealloced,@function
        .size           $__internal_2_$__cuda_sm10x_tcgen05_guardrail_trap_unallocated_columns_being_dealloced,(.L_x_150 - $__internal_2_$__cuda_sm10x_tcgen05_guardrail_trap_unallocated_columns_being_dealloced)
$__internal_2_$__cuda_sm10x_tcgen05_guardrail_trap_unallocated_columns_being_dealloced:
[----:B------:R-:W-:Y:S05]  /*91b0*/  BPT.TRAP 0x1 ;  /* 0x000000040000795c */ /* 0x000fea0000300000 */
[----:B------:R-:W-:-:S04]  /*91c0*/  HFMA2 R3, -RZ, RZ, 0, 0 ;  /* 0x00000000ff037431 */ /* 0x000fc800000001ff */
[----:B------:R-:W-:Y:S05]  /*91d0*/  RET.REL.NODEC R2 `(_ZN7cutlass13device_kernelINS_4gemm6kernel13GemmUniversalIN4cute5tupleIJiiiiEEENS1_10collective13CollectiveMmaINS1_35MainloopSm100TmaUmmaWarpSpecializedILi4ELi2ELi4ENS5_IJNS4_1CILi1EEENSA_ILi2EEESB_EEEEENS5_IJNSA_ILi128EEESF_NSA_ILi64EEEEEENS_12float_e5m2_tENS5_IJlSB_lEEESI_SJ_NS4_8TiledMMAINS4_8MMA_AtomIJNS4_10MMA_TraitsINS4_19SM100_MMA_F8F6F4_SSEJSI_SI_fSF_SF_NS4_17integral_constantINS4_4UMMA5MajorELSQ_0EEESR_NSO_INSP_7ScaleInELSS_0EEEST_EEEEEENS4_6LayoutINS5_IJSB_SB_SB_EEENS5_IJNSA_ILi0EEESY_SY_EEEEENS5_IJNS4_10UnderscoreES11_S11_EEEEENS4_23SM90_TMA_LOAD_MULTICASTENS4_14ComposedLayoutINS4_7SwizzleILi2ELi4ELi3EEENS4_18smem_ptr_flag_bitsILi8EEENSW_INS5_IJNSA_ILi8EEESG_EEENS5_IJSG_SB_EEEEEEEvNS4_8identityENS4_13SM90_TMA_LOADES1E_vS1F_EENS_8epilogue10collective18CollectiveEpilogueINS1I_23Sm100TmaWarpSpecializedILi2ELi2ELi64ELb0ELb0EEEJSH_NS5_IJNSW_ISF_SB_EENSW_ISG_SB_EEEEESI_SJ_SI_SJ_NS1I_6fusion15FusionCallbacksIS1M_NS1Q_17LinearCombinationISI_fSI_fLNS_15FloatRoundStyleE2EEESH_S1P_JEEENS4_5SM1004TMEM4LOAD26SM100_TMEM_LOAD_32dp32b64xES1G_S1E_NS4_39AutoVectorizingCopyWithAssumedAlignmentILi128EEENS4_14SM90_TMA_STOREES1E_S21_S21_EEEvvEEEEvNT_6ParamsE) ;  /* 0xffffff6c02887950 */ /* 0x000fea0003c3ffff */
.L_x_149:
[----:B------:R-:W-:-:S00]  /*91e0*/  BRA `(.L_x_149) ;  /* 0xfffffffc00fc7947 */ /* 0x000fc0000383ffff */
[----:B------:R-:W-:-:S00]  /*91f0*/  NOP ;  /* 0x0000000000007918 */ /* 0x000fc00000000000 */
        /* <DEDUP_REMOVED lines=8> */
.L_x_150:


//--------------------- .nv.global.init           --------------------------
	.section	.nv.global.init,"aw",@progbits
.nv.global.init:
	.type		$str$27,@object
	.size		$str$27,($str$28 - $str$27)
$str$27:
        /*0000*/ 	.byte	0x28, 0x61, 0x64, 0x64, 0x72, 0x65, 0x73, 0x73, 0x20, 0x26, 0x20, 0x6d, 0x61, 0x73, 0x6b, 0x29
        /*0010*/ 	.byte	0x20, 0x3d, 0x3d, 0x20, 0x30, 0x00
	.type		$str$28,@object
	.size		$str$28,($str$26 - $str$28)
$str$28:
        /*0016*/ 	.byte	0x2f, 0x74, 0x6d, 0x70, 0x2f, 0x63, 0x75, 0x74, 0x6c, 0x61, 0x73, 0x73, 0x5f, 0x73, 0x77, 0x65
        /*0026*/ 	.byte	0x65, 0x70, 0x5f, 0x73, 0x72, 0x63, 0x2f, 0x69, 0x6e, 0x63, 0x6c, 0x75, 0x64, 0x65, 0x2f, 0x63
        /*0036*/ 	.byte	0x75, 0x74, 0x65, 0x2f, 0x70, 0x6f, 0x69, 0x6e, 0x74, 0x65, 0x72, 0x5f, 0x66, 0x6c, 0x61, 0x67
        /*0046*/ 	.byte	0x67, 0x65, 0x64, 0x2e, 0x68, 0x70, 0x70, 0x00
	.type		$str$26,@object
	.size		$str$26,($str$25 - $str$26)
$str$26:
        /*004e*/ 	.byte	0x2f, 0x74, 0x6d, 0x70, 0x2f, 0x63, 0x75, 0x74, 0x6c, 0x61, 0x73, 0x73, 0x5f, 0x73, 0x77, 0x65
        /*005e*/ 	.byte	0x65, 0x70, 0x5f, 0x73, 0x72, 0x63, 0x2f, 0x69, 0x6e, 0x63, 0x6c, 0x75, 0x64, 0x65, 0x2f, 0x63
        /*006e*/ 	.byte	0x75, 0x74, 0x65, 0x2f, 0x61, 0x74, 0x6f, 0x6d, 0x2f, 0x63, 0x6f, 0x70, 0x79, 0x5f, 0x74, 0x72
        /*007e*/ 	.byte	0x61, 0x69, 0x74, 0x73, 0x5f, 0x73, 0x6d, 0x31, 0x30, 0x30, 0x2e, 0x68, 0x70, 0x70, 0x00
	.type		$str$25,@object
	.size		$str$25,(__unnamed_1 - $str$25)
$str$25:
        /*008d*/ 	.byte	0x28, 0x28, 0x75, 0x69, 0x6e, 0x74, 0x33, 0x32, 0x5f, 0x74, 0x28, 0x74, 0x68, 0x72, 0x65, 0x61
        /*009d*/ 	.byte	0x64, 0x49, 0x64, 0x78, 0x2e, 0x78, 0x29, 0x20, 0x2f, 0x20, 0x33, 0x32, 0x29, 0x20, 0x25, 0x20
        /*00ad*/ 	.byte	0x34, 0x29, 0x20, 0x3d, 0x3d, 0x20, 0x28, 0x28, 0x28, 0x74, 0x6d, 0x65, 0x6d, 0x5f, 0x61, 0x64
        /*00bd*/ 	.byte	0x64, 0x72, 0x20, 0x3e, 0x3e, 0x20, 0x31, 0x36, 0x29, 0x20, 0x2f, 0x20, 0x33, 0x32, 0x29, 0x20
        /*00cd*/ 	.byte	0x25, 0x20, 0x34, 0x29, 0x00
	.type		__unnamed_1,@object
	.size		__unnamed_1,(__unnamed_2 - __unnamed_1)
__unnamed_1:
        /*00d2*/ 	.byte	0x61, 0x75, 0x74, 0x6f, 0x20, 0x63, 0x75, 0x74, 0x65, 0x3a, 0x3a, 0x61, 0x73, 0x5f, 0x70, 0x6f
        /* <DEDUP_REMOVED lines=24> */
        /*0262*/ 	.byte	0x43, 0x3c, 0x38, 0x31, 0x39, 0x32, 0x3e, 0x3e, 0x3e, 0x3e, 0x5d, 0x00
	.type		__unnamed_2,@object
	.size		__unnamed_2,(.L_2 - __unnamed_2)
__unnamed_2:
        /* <DEDUP_REMOVED lines=42> */
        /*050e*/ 	.byte	0x3e, 0x3e, 0x3e, 0x3e, 0x5d, 0x00
.L_2:


//--------------------- .nv.shared._ZN7cutlass13device_kernelINS_4gemm6kernel13GemmUniversalIN4cute5tupleIJiiiiEEENS1_10collective13CollectiveMmaINS1_35MainloopSm100TmaUmmaWarpSpecializedILi4ELi2ELi4ENS5_IJNS4_1CILi1EEENSA_ILi2EEESB_EEEEENS5_IJNSA_ILi128EEESF_NSA_ILi64EEEEEENS_12float_e5m2_tENS5_IJlSB_lEEESI_SJ_NS4_8TiledMMAINS4_8MMA_AtomIJNS4_10MMA_TraitsINS4_19SM100_MMA_F8F6F4_SSEJSI_SI_fSF_SF_NS4_17integral_constantINS4_4UMMA5MajorELSQ_0EEESR_NSO_INSP_7ScaleInELSS_0EEEST_EEEEEENS4_6LayoutINS5_IJSB_SB_SB_EEENS5_IJNSA_ILi0EEESY_SY_EEEEENS5_IJNS4_10UnderscoreES11_S11_EEEEENS4_23SM90_TMA_LOAD_MULTICASTENS4_14ComposedLayoutINS4_7SwizzleILi2ELi4ELi3EEENS4_18smem_ptr_flag_bitsILi8EEENSW_INS5_IJNSA_ILi8EEESG_EEENS5_IJSG_SB_EEEEEEEvNS4_8identityENS4_13SM90_TMA_LOADES1E_vS1F_EENS_8epilogue10collective18CollectiveEpilogueINS1I_23Sm100TmaWarpSpecializedILi2ELi2ELi64ELb0ELb0EEEJSH_NS5_IJNSW_ISF_SB_EENSW_ISG_SB_EEEEESI_SJ_SI_SJ_NS1I_6fusion15FusionCallbacksIS1M_NS1Q_17LinearCombinationISI_fSI_fLNS_15FloatRoundStyleE2EEESH_S1P_JEEENS4_5SM1004TMEM4LOAD26SM100_TMEM_LOAD_32dp32b64xES1G_S1E_NS4_39AutoVectorizingCopyWithAssumedAlignmentILi128EEENS4_14SM90_TMA_STOREES1E_S21_S21_EEEvvEEEEvNT_6ParamsE --------------------------
	.section	.nv.shared._ZN7cutlass13device_kernelINS_4gemm6kernel13GemmUniversalIN4cute5tupleIJiiiiEEENS1_10collective13CollectiveMmaINS1_35MainloopSm100TmaUmmaWarpSpecializedILi4ELi2ELi4ENS5_IJNS4_1CILi1EEENSA_ILi2EEESB_EEEEENS5_IJNSA_ILi128EEESF_NSA_ILi64EEEEEENS_12float_e5m2_tENS5_IJlSB_lEEESI_SJ_NS4_8TiledMMAINS4_8MMA_AtomIJNS4_10MMA_TraitsINS4_19SM100_MMA_F8F6F4_SSEJSI_SI_fSF_SF_NS4_17integral_constantINS4_4UMMA5MajorELSQ_0EEESR_NSO_INSP_7ScaleInELSS_0EEEST_EEEEEENS4_6LayoutINS5_IJSB_SB_SB_EEENS5_IJNSA_ILi0EEESY_SY_EEEEENS5_IJNS4_10UnderscoreES11_S11_EEEEENS4_23SM90_TMA_LOAD_MULTICASTENS4_14ComposedLayoutINS4_7SwizzleILi2ELi4ELi3EEENS4_18smem_ptr_flag_bitsILi8EEENSW_INS5_IJNSA_ILi8EEESG_EEENS5_IJSG_SB_EEEEEEEvNS4_8identityENS4_13SM90_TMA_LOADES1E_vS1F_EENS_8epilogue10collective18CollectiveEpilogueINS1I_23Sm100TmaWarpSpecializedILi2ELi2ELi64ELb0ELb0EEEJSH_NS5_IJNSW_ISF_SB_EENSW_ISG_SB_EEEEESI_SJ_SI_SJ_NS1I_6fusion15FusionCallbacksIS1M_NS1Q_17LinearCombinationISI_fSI_fLNS_15FloatRoundStyleE2EEESH_S1P_JEEENS4_5SM1004TMEM4LOAD26SM100_TMEM_LOAD_32dp32b64xES1G_S1E_NS4_39AutoVectorizingCopyWithAssumedAlignmentILi128EEENS4_14SM90_TMA_STOREES1E_S21_S21_EEEvvEEEEvNT_6ParamsE,"aw",@nobits
	.sectionflags	@""
	.align	16
	.zero		1024


//--------------------- .nv.shared.reserved.0     --------------------------
	.section	.nv.shared.reserved.0,"aw",@nobits
	.weak		__nv_reservedSMEM_offset_0_alias
	.size		__nv_reservedSMEM_offset_0_alias, 0, 64
	.other		__nv_reservedSMEM_offset_0_alias,@"STO_CUDA_RESERVED_SHARED STV_DEFAULT"
__nv_reservedSMEM_offset_0_alias:
	.zero		0
.nv.shared.reserved.0:
	.zero		64
	.weak		__nv_reservedSMEM_tcgen05_partition
	.type		__nv_reservedSMEM_tcgen05_partition,@object
	.size		__nv_reservedSMEM_tcgen05_partition,(.L_0 - __nv_reservedSMEM_tcgen05_partition)
__nv_reservedSMEM_tcgen05_partition:
	.zero		32
.L_0:


//--------------------- .nv.global                --------------------------
	.section	.nv.global,"aw",@nobits
.nv.global:
	.type		_ZN39_INTERNAL_12d6e44e_4_k_cu_55cebe10_93294cute1_E,@object
	.size		_ZN39_INTERNAL_12d6e44e_4_k_cu_55cebe10_93294cute1_E,(_ZN39_INTERNAL_12d6e44e_4_k_cu_55cebe10_93294cuda3std3__45__cpo6cbeginE - _ZN39_INTERNAL_12d6e44e_4_k_cu_55cebe10_93294cute1_E)
_ZN39_INTERNAL_12d6e44e_4_k_cu_55cebe10_93294cute1_E:
	.zero		1
	.type		_ZN39_INTERNAL_12d6e44e_4_k_cu_55cebe10_93294cuda3std3__45__cpo6cbeginE,@object
	.size		_ZN39_INTERNAL_12d6e44e_4_k_cu_55cebe10_93294cuda3std3__45__cpo6cbeginE,(_ZN39_INTERNAL_12d6e44e_4_k_cu_55cebe10_93294cuda3std3__48in_placeE - _ZN39_INTERNAL_12d6e44e_4_k_cu_55cebe10_93294cuda3std3__45__cpo6cbeginE)
_ZN39_INTERNAL_12d6e44e_4_k_cu_55cebe10_93294cuda3std3__45__cpo6cbeginE:
	.zero		1
	.type		_ZN39_INTERNAL_12d6e44e_4_k_cu_55cebe10_93294cuda3std3__48in_placeE,@object
	.size		_ZN39_INTERNAL_12d6e44e_4_k_cu_55cebe10_93294cuda3std3__48in_placeE,(_ZN39_INTERNAL_12d6e44e_4_k_cu_55cebe10_93294cuda3std6ranges3__45__cpo9iter_moveE - _ZN39_INTERNAL_12d6e44e_4_k_cu_55cebe10_93294cuda3std3__48in_placeE)
_ZN39_INTERNAL_12d6e44e_4_k_cu_55cebe10_93294cuda3std3__48in_placeE:
	.zero		1
	.type		_ZN39_INTERNAL_12d6e44e_4_k_cu_55cebe10_93294cuda3std6ranges3__45__cpo9iter_moveE,@object
	.size		_ZN39_INTERNAL_12d6e44e_4_k_cu_55cebe10_93294cuda3std6ranges3__45__cpo9iter_moveE,(_ZN39_INTERNAL_12d6e44e_4_k_cu_55cebe10_93294cuda3std3__45__cpo5beginE - _ZN39_INTERNAL_12d6e44e_4_k_cu_55cebe10_93294cuda3std6ranges3__45__cpo9iter_moveE)
_ZN39_INTERNAL_12d6e44e_4_k_cu_55cebe10_93294cuda3std6ranges3__45__cpo9iter_moveE:
	.zero		1
	.type		_ZN39_INTERNAL_12d6e44e_4_k_cu_55cebe10_93294cuda3std3__45__cpo5beginE,@object
	.size		_ZN39_INTERNAL_12d6e44e_4_k_cu_55cebe10_93294cuda3std3__45__cpo5beginE,(_ZN39_INTERNAL_12d6e44e_4_k_cu_55cebe10_93294cuda3std3__441_GLOBAL__N__12d6e44e_4_k_cu_55cebe10_93296ignoreE - _ZN39_INTERNAL_12d6e44e_4_k_cu_55cebe10_93294cuda3std3__45__cpo5beginE)
_ZN39_INTERNAL_12d6e44e_4_k_cu_55cebe10_93294cuda3std3__45__cpo5beginE:
	.zero		1
	.type		_ZN39_INTERNAL_12d6e44e_4_k_cu_55cebe10_93294cuda3std3__441_GLOBAL__N__12d6e44e_4_k_cu_55cebe10_93296ignoreE,@object
	.size		_ZN39_INTERNAL_12d6e44e_4_k_cu_55cebe10_93294cuda3std3__441_GLOBAL__N__12d6e44e_4_k_cu_55cebe10_93296ignoreE,(_ZN39_INTERNAL_12d6e44e_4_k_cu_55cebe10_93294cute7productE - _ZN39_INTERNAL_12d6e44e_4_k_cu_55cebe10_93294cuda3std3__441_GLOBAL__N__12d6e44e_4_k_cu_55cebe10_93296ignoreE)
_ZN39_INTERNAL_12d6e44e_4_k_cu_55cebe10_93294cuda3std3__441_GLOBAL__N__12d6e44e_4_k_cu_55cebe10_93296ignoreE:
	.zero		1
	.type		_ZN39_INTERNAL_12d6e44e_4_k_cu_55cebe10_93294cute7productE,@object
	.size		_ZN39_INTERNAL_12d6e44e_4_k_cu_55cebe10_93294cute7productE,(_ZN39_INTERNAL_12d6e44e_4_k_cu_55cebe10_93294cuda3std3__45__cpo3endE - _ZN39_INTERNAL_12d6e44e_4_k_cu_55cebe10_93294cute7productE)
_ZN39_INTERNAL_12d6e44e_4_k_cu_55cebe10_93294cute7productE:
	.zero		1
	.type		_ZN39_INTERNAL_12d6e44e_4_k_cu_55cebe10_93294cuda3std3__45__cpo3endE,@object
	.size		_ZN39_INTERNAL_12d6e44e_4_k_cu_55cebe10_93294cuda3std3__45__cpo3endE,(_ZN39_INTERNAL_12d6e44e_4_k_cu_55cebe10_93294cuda3std3__419piecewise_constructE - _ZN39_INTERNAL_12d6e44e_4_k_cu_55cebe10_93294cuda3std3__45__cpo3endE)
_ZN39_INTERNAL_12d6e44e_4_k_cu_55cebe10_93294cuda3std3__45__cpo3endE:
	.zero		1
	.type		_ZN39_INTERNAL_12d6e44e_4_k_cu_55cebe10_93294cuda3std3__419piecewise_constructE,@object
	.size		_ZN39_INTERNAL_12d6e44e_4_k_cu_55cebe10_93294cuda3std3__419piecewise_constructE,(_ZN39_INTERNAL_12d6e44e_4_k_cu_55cebe10_93294cuda3std3__45__cpo4cendE - _ZN39_INTERNAL_12d6e44e_4_k_cu_55cebe10_93294cuda3std3__419piecewise_constructE)
_ZN39_INTERNAL_12d6e44e_4_k_cu_55cebe10_93294cuda3std3__419piecewise_constructE:
	.zero		1
	.type		_ZN39_INTERNAL_12d6e44e_4_k_cu_55cebe10_93294cuda3std3__45__cpo4cendE,@object
	.size		_ZN39_INTERNAL_12d6e44e_4_k_cu_55cebe10_93294cuda3std3__45__cpo4cendE,(_ZN39_INTERNAL_12d6e44e_4_k_cu_55cebe10_93294cuda3std6ranges3__45__cpo4swapE - _ZN39_INTERNAL_12d6e44e_4_k_cu_55cebe10_93294cuda3std3__45__cpo4cendE)
_ZN39_INTERNAL_12d6e44e_4_k_cu_55cebe10_93294cuda3std3__45__cpo4cendE:
	.zero		1
	.type		_ZN39_INTERNAL_12d6e44e_4_k_cu_55cebe10_93294cuda3std6ranges3__45__cpo4swapE,@object
	.size		_ZN39_INTERNAL_12d6e44e_4_k_cu_55cebe10_93294cuda3std6ranges3__45__cpo4swapE,(.L_10 - _ZN39_INTERNAL_12d6e44e_4_k_cu_55cebe10_93294cuda3std6ranges3__45__cpo4swapE)
_ZN39_INTERNAL_12d6e44e_4_k_cu_55cebe10_93294cuda3std6ranges3__45__cpo4swapE:
	.zero		1
.L_10:


//--------------------- .nv.constant0._ZN7cutlass13device_kernelINS_4gemm6kernel13GemmUniversalIN4cute5tupleIJiiiiEEENS1_10collective13CollectiveMmaINS1_35MainloopSm100TmaUmmaWarpSpecializedILi4ELi2ELi4ENS5_IJNS4_1CILi1EEENSA_ILi2EEESB_EEEEENS5_IJNSA_ILi128EEESF_NSA_ILi64EEEEEENS_12float_e5m2_tENS5_IJlSB_lEEESI_SJ_NS4_8TiledMMAINS4_8MMA_AtomIJNS4_10MMA_TraitsINS4_19SM100_MMA_F8F6F4_SSEJSI_SI_fSF_SF_NS4_17integral_constantINS4_4UMMA5MajorELSQ_0EEESR_NSO_INSP_7ScaleInELSS_0EEEST_EEEEEENS4_6LayoutINS5_IJSB_SB_SB_EEENS5_IJNSA_ILi0EEESY_SY_EEEEENS5_IJNS4_10UnderscoreES11_S11_EEEEENS4_23SM90_TMA_LOAD_MULTICASTENS4_14ComposedLayoutINS4_7SwizzleILi2ELi4ELi3EEENS4_18smem_ptr_flag_bitsILi8EEENSW_INS5_IJNSA_ILi8EEESG_EEENS5_IJSG_SB_EEEEEEEvNS4_8identityENS4_13SM90_TMA_LOADES1E_vS1F_EENS_8epilogue10collective18CollectiveEpilogueINS1I_23Sm100TmaWarpSpecializedILi2ELi2ELi64ELb0ELb0EEEJSH_NS5_IJNSW_ISF_SB_EENSW_ISG_SB_EEEEESI_SJ_SI_SJ_NS1I_6fusion15FusionCallbacksIS1M_NS1Q_17LinearCombinationISI_fSI_fLNS_15FloatRoundStyleE2EEESH_S1P_JEEENS4_5SM1004TMEM4LOAD26SM100_TMEM_LOAD_32dp32b64xES1G_S1E_NS4_39AutoVectorizingCopyWithAssumedAlignmentILi128EEENS4_14SM90_TMA_STOREES1E_S21_S21_EEEvvEEEEvNT_6ParamsE --------------------------
	.section	.nv.constant0._ZN7cutlass13device_kernelINS_4gemm6kernel13GemmUniversalIN4cute5tupleIJiiiiEEENS1_10collective13CollectiveMmaINS1_35MainloopSm100TmaUmmaWarpSpecializedILi4ELi2ELi4ENS5_IJNS4_1CILi1EEENSA_ILi2EEESB_EEEEENS5_IJNSA_ILi128EEESF_NSA_ILi64EEEEEENS_12float_e5m2_tENS5_IJlSB_lEEESI_SJ_NS4_8TiledMMAINS4_8MMA_AtomIJNS4_10MMA_TraitsINS4_19SM100_MMA_F8F6F4_SSEJSI_SI_fSF_SF_NS4_17integral_constantINS4_4UMMA5MajorELSQ_0EEESR_NSO_INSP_7ScaleInELSS_0EEEST_EEEEEENS4_6LayoutINS5_IJSB_SB_SB_EEENS5_IJNSA_ILi0EEESY_SY_EEEEENS5_IJNS4_10UnderscoreES11_S11_EEEEENS4_23SM90_TMA_LOAD_MULTICASTENS4_14ComposedLayoutINS4_7SwizzleILi2ELi4ELi3EEENS4_18smem_ptr_flag_bitsILi8EEENSW_INS5_IJNSA_ILi8EEESG_EEENS5_IJSG_SB_EEEEEEEvNS4_8identityENS4_13SM90_TMA_LOADES1E_vS1F_EENS_8epilogue10collective18CollectiveEpilogueINS1I_23Sm100TmaWarpSpecializedILi2ELi2ELi64ELb0ELb0EEEJSH_NS5_IJNSW_ISF_SB_EENSW_ISG_SB_EEEEESI_SJ_SI_SJ_NS1I_6fusion15FusionCallbacksIS1M_NS1Q_17LinearCombinationISI_fSI_fLNS_15FloatRoundStyleE2EEESH_S1P_JEEENS4_5SM1004TMEM4LOAD26SM100_TMEM_LOAD_32dp32b64xES1G_S1E_NS4_39AutoVectorizingCopyWithAssumedAlignmentILi128EEENS4_14SM90_TMA_STOREES1E_S21_S21_EEEvvEEEEvNT_6ParamsE,"a",@progbits
	.sectionflags	@""
	.align	4
.nv.constant0._ZN7cutlass13device_kernelINS_4gemm6kernel13GemmUniversalIN4cute5tupleIJiiiiEEENS1_10collective13CollectiveMmaINS1_35MainloopSm100TmaUmmaWarpSpecializedILi4ELi2ELi4ENS5_IJNS4_1CILi1EEENSA_ILi2EEESB_EEEEENS5_IJNSA_ILi128EEESF_NSA_ILi64EEEEEENS_12float_e5m2_tENS5_IJlSB_lEEESI_SJ_NS4_8TiledMMAINS4_8MMA_AtomIJNS4_10MMA_TraitsINS4_19SM100_MMA_F8F6F4_SSEJSI_SI_fSF_SF_NS4_17integral_constantINS4_4UMMA5MajorELSQ_0EEESR_NSO_INSP_7ScaleInELSS_0EEEST_EEEEEENS4_6LayoutINS5_IJSB_SB_SB_EEENS5_IJNSA_ILi0EEESY_SY_EEEEENS5_IJNS4_10UnderscoreES11_S11_EEEEENS4_23SM90_TMA_LOAD_MULTICASTENS4_14ComposedLayoutINS4_7SwizzleILi2ELi4ELi3EEENS4_18smem_ptr_flag_bitsILi8EEENSW_INS5_IJNSA_ILi8EEESG_EEENS5_IJSG_SB_EEEEEEEvNS4_8identityENS4_13SM90_TMA_LOADES1E_vS1F_EENS_8epilogue10collective18CollectiveEpilogueINS1I_23Sm100TmaWarpSpecializedILi2ELi2ELi64ELb0ELb0EEEJSH_NS5_IJNSW_ISF_SB_EENSW_ISG_SB_EEEEESI_SJ_SI_SJ_NS1I_6fusion15FusionCallbacksIS1M_NS1Q_17LinearCombinationISI_fSI_fLNS_15FloatRoundStyleE2EEESH_S1P_JEEENS4_5SM1004TMEM4LOAD26SM100_TMEM_LOAD_32dp32b64xES1G_S1E_NS4_39AutoVectorizingCopyWithAssumedAlignmentILi128EEENS4_14SM90_TMA_STOREES1E_S21_S21_EEEvvEEEEvNT_6ParamsE:
	.zero		2944


//--------------------- SYMBOLS --------------------------

	.type		.nv.reservedSmem.offset0,@object
	.size		.nv.reservedSmem.offset0,0x4
	.type		.nv.reservedSmem.cap,@object
	.size		.nv.reservedSmem.cap,0x4
	.type		__assertfail,@function
